//
// Generated by NVIDIA NVVM Compiler
//
// Compiler Build ID: CL-36424714
// Cuda compilation tools, release 13.0, V13.0.88
// Based on NVVM 20.0.0
//

.version 9.0
.target sm_100
.address_size 64

	// .globl	_Z12setup_kernelP17curandStateXORWOWmi
.global .align 4 .b8 precalc_xorwow_matrix[102400];
.global .align 4 .b8 precalc_xorwow_offset_matrix[102400];
.global .align 4 .b8 mrg32k3aM1[2304];
.global .align 4 .b8 mrg32k3aM2[2304];
.global .align 4 .b8 mrg32k3aM1SubSeq[2016];
.global .align 4 .b8 mrg32k3aM2SubSeq[2016];
.global .align 4 .b8 mrg32k3aM1Seq[2304];
.global .align 4 .b8 mrg32k3aM2Seq[2304];
.const .align 8 .b8 __cr_lgamma_table[72];

.visible .entry _Z12setup_kernelP17curandStateXORWOWmi(
	.param .u64 .ptr .align 1 _Z12setup_kernelP17curandStateXORWOWmi_param_0,
	.param .u64 _Z12setup_kernelP17curandStateXORWOWmi_param_1,
	.param .u32 _Z12setup_kernelP17curandStateXORWOWmi_param_2
)
{
	.reg .pred 	%p<25>;
	.reg .b32 	%r<414>;
	.reg .b64 	%rd<19>;

	ld.param.u64 	%rd8, [_Z12setup_kernelP17curandStateXORWOWmi_param_0];
	ld.param.u64 	%rd9, [_Z12setup_kernelP17curandStateXORWOWmi_param_1];
	ld.param.u32 	%r183, [_Z12setup_kernelP17curandStateXORWOWmi_param_2];
	mov.u32 	%r184, %ctaid.x;
	mov.u32 	%r185, %ntid.x;
	mov.u32 	%r186, %tid.x;
	mad.lo.s32 	%r1, %r184, %r185, %r186;
	setp.ge.s32 	%p1, %r1, %r183;
	@%p1 bra 	$L__BB0_44;
	cvta.to.global.u64 	%rd10, %rd8;
	cvt.s64.s32 	%rd18, %r1;
	mul.wide.s32 	%rd11, %r1, 48;
	add.s64 	%rd2, %rd10, %rd11;
	cvt.u32.u64 	%r187, %rd9;
	xor.b32  	%r188, %r187, -1429050551;
	mul.lo.s32 	%r189, %r188, 1099087573;
	{ .reg .b32 tmp; mov.b64 {tmp, %r190}, %rd9; }
	xor.b32  	%r191, %r190, -136515619;
	mul.lo.s32 	%r192, %r191, -1703105765;
	add.s32 	%r193, %r189, %r192;
	add.s32 	%r194, %r193, 6615241;
	add.s32 	%r195, %r189, 123456789;
	st.global.v2.u32 	[%rd2], {%r194, %r195};
	xor.b32  	%r196, %r189, 362436069;
	add.s32 	%r197, %r192, 521288629;
	st.global.v2.u32 	[%rd2+8], {%r196, %r197};
	xor.b32  	%r198, %r192, 88675123;
	add.s32 	%r199, %r189, 5783321;
	st.global.v2.u32 	[%rd2+16], {%r198, %r199};
	setp.eq.s32 	%p2, %r1, 0;
	@%p2 bra 	$L__BB0_43;
	mov.b32 	%r320, 0;
$L__BB0_3:
	and.b64  	%rd4, %rd18, 3;
	setp.eq.s64 	%p3, %rd4, 0;
	@%p3 bra 	$L__BB0_42;
	mul.wide.u32 	%rd12, %r320, 3200;
	mov.u64 	%rd13, precalc_xorwow_matrix;
	add.s64 	%rd5, %rd13, %rd12;
	cvt.u32.u64 	%r3, %rd4;
	mov.b32 	%r321, 0;
$L__BB0_5:
	mov.b32 	%r334, 0;
	mov.u32 	%r335, %r334;
	mov.u32 	%r336, %r334;
	mov.u32 	%r337, %r334;
	mov.u32 	%r338, %r334;
	mov.u32 	%r327, %r334;
$L__BB0_6:
	mul.wide.u32 	%rd14, %r327, 4;
	add.s64 	%rd15, %rd2, %rd14;
	ld.global.u32 	%r11, [%rd15+4];
	shl.b32 	%r12, %r327, 5;
	mov.b32 	%r333, 0;
$L__BB0_7:
	.pragma "nounroll";
	shr.u32 	%r204, %r11, %r333;
	and.b32  	%r205, %r204, 1;
	setp.eq.b32 	%p4, %r205, 1;
	not.pred 	%p5, %p4;
	add.s32 	%r206, %r12, %r333;
	mul.lo.s32 	%r207, %r206, 5;
	mul.wide.u32 	%rd16, %r207, 4;
	add.s64 	%rd6, %rd5, %rd16;
	@%p5 bra 	$L__BB0_9;
	ld.global.u32 	%r208, [%rd6];
	xor.b32  	%r338, %r338, %r208;
	ld.global.u32 	%r209, [%rd6+4];
	xor.b32  	%r337, %r337, %r209;
	ld.global.u32 	%r210, [%rd6+8];
	xor.b32  	%r336, %r336, %r210;
	ld.global.u32 	%r211, [%rd6+12];
	xor.b32  	%r335, %r335, %r211;
	ld.global.u32 	%r212, [%rd6+16];
	xor.b32  	%r334, %r334, %r212;
$L__BB0_9:
	and.b32  	%r214, %r204, 2;
	setp.eq.s32 	%p6, %r214, 0;
	@%p6 bra 	$L__BB0_11;
	ld.global.u32 	%r215, [%rd6+20];
	xor.b32  	%r338, %r338, %r215;
	ld.global.u32 	%r216, [%rd6+24];
	xor.b32  	%r337, %r337, %r216;
	ld.global.u32 	%r217, [%rd6+28];
	xor.b32  	%r336, %r336, %r217;
	ld.global.u32 	%r218, [%rd6+32];
	xor.b32  	%r335, %r335, %r218;
	ld.global.u32 	%r219, [%rd6+36];
	xor.b32  	%r334, %r334, %r219;
$L__BB0_11:
	and.b32  	%r221, %r204, 4;
	setp.eq.s32 	%p7, %r221, 0;
	@%p7 bra 	$L__BB0_13;
	ld.global.u32 	%r222, [%rd6+40];
	xor.b32  	%r338, %r338, %r222;
	ld.global.u32 	%r223, [%rd6+44];
	xor.b32  	%r337, %r337, %r223;
	ld.global.u32 	%r224, [%rd6+48];
	xor.b32  	%r336, %r336, %r224;
	ld.global.u32 	%r225, [%rd6+52];
	xor.b32  	%r335, %r335, %r225;
	ld.global.u32 	%r226, [%rd6+56];
	xor.b32  	%r334, %r334, %r226;
$L__BB0_13:
	and.b32  	%r228, %r204, 8;
	setp.eq.s32 	%p8, %r228, 0;
	@%p8 bra 	$L__BB0_15;
	ld.global.u32 	%r229, [%rd6+60];
	xor.b32  	%r338, %r338, %r229;
	ld.global.u32 	%r230, [%rd6+64];
	xor.b32  	%r337, %r337, %r230;
	ld.global.u32 	%r231, [%rd6+68];
	xor.b32  	%r336, %r336, %r231;
	ld.global.u32 	%r232, [%rd6+72];
	xor.b32  	%r335, %r335, %r232;
	ld.global.u32 	%r233, [%rd6+76];
	xor.b32  	%r334, %r334, %r233;
$L__BB0_15:
	and.b32  	%r235, %r204, 16;
	setp.eq.s32 	%p9, %r235, 0;
	@%p9 bra 	$L__BB0_17;
	ld.global.u32 	%r236, [%rd6+80];
	xor.b32  	%r338, %r338, %r236;
	ld.global.u32 	%r237, [%rd6+84];
	xor.b32  	%r337, %r337, %r237;
	ld.global.u32 	%r238, [%rd6+88];
	xor.b32  	%r336, %r336, %r238;
	ld.global.u32 	%r239, [%rd6+92];
	xor.b32  	%r335, %r335, %r239;
	ld.global.u32 	%r240, [%rd6+96];
	xor.b32  	%r334, %r334, %r240;
$L__BB0_17:
	and.b32  	%r242, %r204, 32;
	setp.eq.s32 	%p10, %r242, 0;
	@%p10 bra 	$L__BB0_19;
	ld.global.u32 	%r243, [%rd6+100];
	xor.b32  	%r338, %r338, %r243;
	ld.global.u32 	%r244, [%rd6+104];
	xor.b32  	%r337, %r337, %r244;
	ld.global.u32 	%r245, [%rd6+108];
	xor.b32  	%r336, %r336, %r245;
	ld.global.u32 	%r246, [%rd6+112];
	xor.b32  	%r335, %r335, %r246;
	ld.global.u32 	%r247, [%rd6+116];
	xor.b32  	%r334, %r334, %r247;
$L__BB0_19:
	and.b32  	%r249, %r204, 64;
	setp.eq.s32 	%p11, %r249, 0;
	@%p11 bra 	$L__BB0_21;
	ld.global.u32 	%r250, [%rd6+120];
	xor.b32  	%r338, %r338, %r250;
	ld.global.u32 	%r251, [%rd6+124];
	xor.b32  	%r337, %r337, %r251;
	ld.global.u32 	%r252, [%rd6+128];
	xor.b32  	%r336, %r336, %r252;
	ld.global.u32 	%r253, [%rd6+132];
	xor.b32  	%r335, %r335, %r253;
	ld.global.u32 	%r254, [%rd6+136];
	xor.b32  	%r334, %r334, %r254;
$L__BB0_21:
	and.b32  	%r256, %r204, 128;
	setp.eq.s32 	%p12, %r256, 0;
	@%p12 bra 	$L__BB0_23;
	ld.global.u32 	%r257, [%rd6+140];
	xor.b32  	%r338, %r338, %r257;
	ld.global.u32 	%r258, [%rd6+144];
	xor.b32  	%r337, %r337, %r258;
	ld.global.u32 	%r259, [%rd6+148];
	xor.b32  	%r336, %r336, %r259;
	ld.global.u32 	%r260, [%rd6+152];
	xor.b32  	%r335, %r335, %r260;
	ld.global.u32 	%r261, [%rd6+156];
	xor.b32  	%r334, %r334, %r261;
$L__BB0_23:
	and.b32  	%r263, %r204, 256;
	setp.eq.s32 	%p13, %r263, 0;
	@%p13 bra 	$L__BB0_25;
	ld.global.u32 	%r264, [%rd6+160];
	xor.b32  	%r338, %r338, %r264;
	ld.global.u32 	%r265, [%rd6+164];
	xor.b32  	%r337, %r337, %r265;
	ld.global.u32 	%r266, [%rd6+168];
	xor.b32  	%r336, %r336, %r266;
	ld.global.u32 	%r267, [%rd6+172];
	xor.b32  	%r335, %r335, %r267;
	ld.global.u32 	%r268, [%rd6+176];
	xor.b32  	%r334, %r334, %r268;
$L__BB0_25:
	and.b32  	%r270, %r204, 512;
	setp.eq.s32 	%p14, %r270, 0;
	@%p14 bra 	$L__BB0_27;
	ld.global.u32 	%r271, [%rd6+180];
	xor.b32  	%r338, %r338, %r271;
	ld.global.u32 	%r272, [%rd6+184];
	xor.b32  	%r337, %r337, %r272;
	ld.global.u32 	%r273, [%rd6+188];
	xor.b32  	%r336, %r336, %r273;
	ld.global.u32 	%r274, [%rd6+192];
	xor.b32  	%r335, %r335, %r274;
	ld.global.u32 	%r275, [%rd6+196];
	xor.b32  	%r334, %r334, %r275;
$L__BB0_27:
	and.b32  	%r277, %r204, 1024;
	setp.eq.s32 	%p15, %r277, 0;
	@%p15 bra 	$L__BB0_29;
	ld.global.u32 	%r278, [%rd6+200];
	xor.b32  	%r338, %r338, %r278;
	ld.global.u32 	%r279, [%rd6+204];
	xor.b32  	%r337, %r337, %r279;
	ld.global.u32 	%r280, [%rd6+208];
	xor.b32  	%r336, %r336, %r280;
	ld.global.u32 	%r281, [%rd6+212];
	xor.b32  	%r335, %r335, %r281;
	ld.global.u32 	%r282, [%rd6+216];
	xor.b32  	%r334, %r334, %r282;
$L__BB0_29:
	and.b32  	%r284, %r204, 2048;
	setp.eq.s32 	%p16, %r284, 0;
	@%p16 bra 	$L__BB0_31;
	ld.global.u32 	%r285, [%rd6+220];
	xor.b32  	%r338, %r338, %r285;
	ld.global.u32 	%r286, [%rd6+224];
	xor.b32  	%r337, %r337, %r286;
	ld.global.u32 	%r287, [%rd6+228];
	xor.b32  	%r336, %r336, %r287;
	ld.global.u32 	%r288, [%rd6+232];
	xor.b32  	%r335, %r335, %r288;
	ld.global.u32 	%r289, [%rd6+236];
	xor.b32  	%r334, %r334, %r289;
$L__BB0_31:
	and.b32  	%r291, %r204, 4096;
	setp.eq.s32 	%p17, %r291, 0;
	@%p17 bra 	$L__BB0_33;
	ld.global.u32 	%r292, [%rd6+240];
	xor.b32  	%r338, %r338, %r292;
	ld.global.u32 	%r293, [%rd6+244];
	xor.b32  	%r337, %r337, %r293;
	ld.global.u32 	%r294, [%rd6+248];
	xor.b32  	%r336, %r336, %r294;
	ld.global.u32 	%r295, [%rd6+252];
	xor.b32  	%r335, %r335, %r295;
	ld.global.u32 	%r296, [%rd6+256];
	xor.b32  	%r334, %r334, %r296;
$L__BB0_33:
	and.b32  	%r298, %r204, 8192;
	setp.eq.s32 	%p18, %r298, 0;
	@%p18 bra 	$L__BB0_35;
	ld.global.u32 	%r299, [%rd6+260];
	xor.b32  	%r338, %r338, %r299;
	ld.global.u32 	%r300, [%rd6+264];
	xor.b32  	%r337, %r337, %r300;
	ld.global.u32 	%r301, [%rd6+268];
	xor.b32  	%r336, %r336, %r301;
	ld.global.u32 	%r302, [%rd6+272];
	xor.b32  	%r335, %r335, %r302;
	ld.global.u32 	%r303, [%rd6+276];
	xor.b32  	%r334, %r334, %r303;
$L__BB0_35:
	and.b32  	%r305, %r204, 16384;
	setp.eq.s32 	%p19, %r305, 0;
	@%p19 bra 	$L__BB0_37;
	ld.global.u32 	%r306, [%rd6+280];
	xor.b32  	%r338, %r338, %r306;
	ld.global.u32 	%r307, [%rd6+284];
	xor.b32  	%r337, %r337, %r307;
	ld.global.u32 	%r308, [%rd6+288];
	xor.b32  	%r336, %r336, %r308;
	ld.global.u32 	%r309, [%rd6+292];
	xor.b32  	%r335, %r335, %r309;
	ld.global.u32 	%r310, [%rd6+296];
	xor.b32  	%r334, %r334, %r310;
$L__BB0_37:
	and.b32  	%r312, %r204, 32768;
	setp.eq.s32 	%p20, %r312, 0;
	@%p20 bra 	$L__BB0_39;
	ld.global.u32 	%r313, [%rd6+300];
	xor.b32  	%r338, %r338, %r313;
	ld.global.u32 	%r314, [%rd6+304];
	xor.b32  	%r337, %r337, %r314;
	ld.global.u32 	%r315, [%rd6+308];
	xor.b32  	%r336, %r336, %r315;
	ld.global.u32 	%r316, [%rd6+312];
	xor.b32  	%r335, %r335, %r316;
	ld.global.u32 	%r317, [%rd6+316];
	xor.b32  	%r334, %r334, %r317;
$L__BB0_39:
	add.s32 	%r333, %r333, 16;
	setp.ne.s32 	%p21, %r333, 32;
	@%p21 bra 	$L__BB0_7;
	mad.lo.s32 	%r318, %r327, -31, %r12;
	add.s32 	%r327, %r318, 1;
	setp.ne.s32 	%p22, %r327, 5;
	@%p22 bra 	$L__BB0_6;
	st.global.u32 	[%rd2+4], %r338;
	st.global.u32 	[%rd2+8], %r337;
	st.global.u32 	[%rd2+12], %r336;
	st.global.u32 	[%rd2+16], %r335;
	st.global.u32 	[%rd2+20], %r334;
	add.s32 	%r321, %r321, 1;
	setp.lt.u32 	%p23, %r321, %r3;
	@%p23 bra 	$L__BB0_5;
$L__BB0_42:
	shr.u64 	%rd7, %rd18, 2;
	add.s32 	%r320, %r320, 1;
	setp.gt.u64 	%p24, %rd18, 3;
	mov.u64 	%rd18, %rd7;
	@%p24 bra 	$L__BB0_3;
$L__BB0_43:
	mov.b32 	%r319, 0;
	st.global.v2.u32 	[%rd2+24], {%r319, %r319};
	st.global.u32 	[%rd2+32], %r319;
	mov.b64 	%rd17, 0;
	st.global.u64 	[%rd2+40], %rd17;
$L__BB0_44:
	ret;

}
	// .globl	_Z26evaluate_population_kernelPiS_PK9CostRangeiiP17curandStateXORWOW
.visible .entry _Z26evaluate_population_kernelPiS_PK9CostRangeiiP17curandStateXORWOW(
	.param .u64 .ptr .align 1 _Z26evaluate_population_kernelPiS_PK9CostRangeiiP17curandStateXORWOW_param_0,
	.param .u64 .ptr .align 1 _Z26evaluate_population_kernelPiS_PK9CostRangeiiP17curandStateXORWOW_param_1,
	.param .u64 .ptr .align 1 _Z26evaluate_population_kernelPiS_PK9CostRangeiiP17curandStateXORWOW_param_2,
	.param .u32 _Z26evaluate_population_kernelPiS_PK9CostRangeiiP17curandStateXORWOW_param_3,
	.param .u32 _Z26evaluate_population_kernelPiS_PK9CostRangeiiP17curandStateXORWOW_param_4,
	.param .u64 .ptr .align 1 _Z26evaluate_population_kernelPiS_PK9CostRangeiiP17curandStateXORWOW_param_5
)
{
	.reg .pred 	%p<23>;
	.reg .b32 	%r<246>;
	.reg .b64 	%rd<53>;

	ld.param.u64 	%rd9, [_Z26evaluate_population_kernelPiS_PK9CostRangeiiP17curandStateXORWOW_param_0];
	ld.param.u64 	%rd10, [_Z26evaluate_population_kernelPiS_PK9CostRangeiiP17curandStateXORWOW_param_1];
	ld.param.u64 	%rd12, [_Z26evaluate_population_kernelPiS_PK9CostRangeiiP17curandStateXORWOW_param_2];
	ld.param.u32 	%r57, [_Z26evaluate_population_kernelPiS_PK9CostRangeiiP17curandStateXORWOW_param_3];
	ld.param.u32 	%r58, [_Z26evaluate_population_kernelPiS_PK9CostRangeiiP17curandStateXORWOW_param_4];
	ld.param.u64 	%rd11, [_Z26evaluate_population_kernelPiS_PK9CostRangeiiP17curandStateXORWOW_param_5];
	cvta.to.global.u64 	%rd1, %rd12;
	mov.u32 	%r59, %ctaid.x;
	mov.u32 	%r60, %ntid.x;
	mov.u32 	%r61, %tid.x;
	mad.lo.s32 	%r1, %r59, %r60, %r61;
	setp.ge.s32 	%p1, %r1, %r58;
	@%p1 bra 	$L__BB1_25;
	cvta.to.global.u64 	%rd2, %rd9;
	mul.lo.s32 	%r2, %r57, %r1;
	setp.lt.s32 	%p2, %r57, 1;
	mov.b32 	%r245, 0;
	@%p2 bra 	$L__BB1_24;
	mul.wide.s32 	%rd13, %r2, 4;
	add.s64 	%rd3, %rd2, %rd13;
	cvta.to.global.u64 	%rd14, %rd11;
	mul.wide.s32 	%rd15, %r1, 48;
	add.s64 	%rd4, %rd14, %rd15;
	and.b32  	%r3, %r57, 3;
	setp.lt.u32 	%p3, %r57, 4;
	mov.b32 	%r242, 0;
	mov.u32 	%r245, %r242;
	@%p3 bra 	$L__BB1_13;
	and.b32  	%r242, %r57, 2147483644;
	neg.s32 	%r230, %r242;
	add.s32 	%r229, %r57, -2;
	add.s64 	%rd17, %rd13, %rd2;
	add.s64 	%rd52, %rd17, 8;
	mov.b32 	%r245, 0;
	mov.b32 	%r228, 2;
$L__BB1_4:
	.pragma "nounroll";
	ld.global.u32 	%r67, [%rd52+-8];
	add.s32 	%r68, %r228, -1;
	setp.eq.s32 	%p4, %r229, -1;
	selp.b32 	%r69, 0, %r68, %p4;
	mul.wide.u32 	%rd18, %r69, 4;
	add.s64 	%rd19, %rd3, %rd18;
	ld.global.u32 	%r70, [%rd19];
	mad.lo.s32 	%r71, %r67, %r57, %r70;
	mul.wide.s32 	%rd20, %r71, 8;
	add.s64 	%rd21, %rd1, %rd20;
	ld.global.u32 	%r232, [%rd21];
	ld.global.u32 	%r12, [%rd21+4];
	setp.eq.s32 	%p5, %r12, %r232;
	@%p5 bra 	$L__BB1_6;
	sub.s32 	%r72, %r12, %r232;
	add.s32 	%r73, %r72, 1;
	ld.global.v2.u32 	{%r74, %r75}, [%rd4];
	shr.u32 	%r76, %r75, 2;
	xor.b32  	%r77, %r76, %r75;
	ld.global.v2.u32 	{%r78, %r79}, [%rd4+8];
	ld.global.v2.u32 	{%r80, %r81}, [%rd4+16];
	st.global.v2.u32 	[%rd4+8], {%r79, %r80};
	shl.b32 	%r82, %r81, 4;
	shl.b32 	%r83, %r77, 1;
	xor.b32  	%r84, %r83, %r82;
	xor.b32  	%r85, %r84, %r77;
	xor.b32  	%r86, %r85, %r81;
	st.global.v2.u32 	[%rd4+16], {%r81, %r86};
	add.s32 	%r87, %r74, 362437;
	st.global.v2.u32 	[%rd4], {%r87, %r78};
	add.s32 	%r88, %r86, %r87;
	rem.u32 	%r89, %r88, %r73;
	add.s32 	%r232, %r89, %r232;
$L__BB1_6:
	add.s32 	%r15, %r232, %r245;
	ld.global.u32 	%r90, [%rd52+-4];
	setp.eq.s32 	%p6, %r229, 0;
	selp.b32 	%r91, 0, %r228, %p6;
	mul.wide.u32 	%rd22, %r91, 4;
	add.s64 	%rd23, %rd3, %rd22;
	ld.global.u32 	%r92, [%rd23];
	mad.lo.s32 	%r93, %r90, %r57, %r92;
	mul.wide.s32 	%rd24, %r93, 8;
	add.s64 	%rd25, %rd1, %rd24;
	ld.global.u32 	%r233, [%rd25];
	ld.global.u32 	%r17, [%rd25+4];
	setp.eq.s32 	%p7, %r17, %r233;
	@%p7 bra 	$L__BB1_8;
	sub.s32 	%r94, %r17, %r233;
	add.s32 	%r95, %r94, 1;
	ld.global.v2.u32 	{%r96, %r97}, [%rd4];
	shr.u32 	%r98, %r97, 2;
	xor.b32  	%r99, %r98, %r97;
	ld.global.v2.u32 	{%r100, %r101}, [%rd4+8];
	ld.global.v2.u32 	{%r102, %r103}, [%rd4+16];
	st.global.v2.u32 	[%rd4+8], {%r101, %r102};
	shl.b32 	%r104, %r103, 4;
	shl.b32 	%r105, %r99, 1;
	xor.b32  	%r106, %r105, %r104;
	xor.b32  	%r107, %r106, %r99;
	xor.b32  	%r108, %r107, %r103;
	st.global.v2.u32 	[%rd4+16], {%r103, %r108};
	add.s32 	%r109, %r96, 362437;
	st.global.v2.u32 	[%rd4], {%r109, %r100};
	add.s32 	%r110, %r108, %r109;
	rem.u32 	%r111, %r110, %r95;
	add.s32 	%r233, %r111, %r233;
$L__BB1_8:
	add.s32 	%r20, %r233, %r15;
	ld.global.u32 	%r112, [%rd52];
	add.s32 	%r113, %r228, 1;
	setp.eq.s32 	%p8, %r229, 1;
	selp.b32 	%r114, 0, %r113, %p8;
	mul.wide.u32 	%rd26, %r114, 4;
	add.s64 	%rd27, %rd3, %rd26;
	ld.global.u32 	%r115, [%rd27];
	mad.lo.s32 	%r116, %r112, %r57, %r115;
	mul.wide.s32 	%rd28, %r116, 8;
	add.s64 	%rd29, %rd1, %rd28;
	ld.global.u32 	%r234, [%rd29];
	ld.global.u32 	%r22, [%rd29+4];
	setp.eq.s32 	%p9, %r22, %r234;
	@%p9 bra 	$L__BB1_10;
	sub.s32 	%r117, %r22, %r234;
	add.s32 	%r118, %r117, 1;
	ld.global.v2.u32 	{%r119, %r120}, [%rd4];
	shr.u32 	%r121, %r120, 2;
	xor.b32  	%r122, %r121, %r120;
	ld.global.v2.u32 	{%r123, %r124}, [%rd4+8];
	ld.global.v2.u32 	{%r125, %r126}, [%rd4+16];
	st.global.v2.u32 	[%rd4+8], {%r124, %r125};
	shl.b32 	%r127, %r126, 4;
	shl.b32 	%r128, %r122, 1;
	xor.b32  	%r129, %r128, %r127;
	xor.b32  	%r130, %r129, %r122;
	xor.b32  	%r131, %r130, %r126;
	st.global.v2.u32 	[%rd4+16], {%r126, %r131};
	add.s32 	%r132, %r119, 362437;
	st.global.v2.u32 	[%rd4], {%r132, %r123};
	add.s32 	%r133, %r131, %r132;
	rem.u32 	%r134, %r133, %r118;
	add.s32 	%r234, %r134, %r234;
$L__BB1_10:
	add.s32 	%r25, %r234, %r20;
	ld.global.u32 	%r135, [%rd52+4];
	setp.eq.s32 	%p10, %r229, 2;
	add.s32 	%r136, %r228, 2;
	selp.b32 	%r137, 0, %r136, %p10;
	mul.wide.u32 	%rd30, %r137, 4;
	add.s64 	%rd31, %rd3, %rd30;
	ld.global.u32 	%r138, [%rd31];
	mad.lo.s32 	%r139, %r135, %r57, %r138;
	mul.wide.s32 	%rd32, %r139, 8;
	add.s64 	%rd33, %rd1, %rd32;
	ld.global.u32 	%r235, [%rd33];
	ld.global.u32 	%r27, [%rd33+4];
	setp.eq.s32 	%p11, %r27, %r235;
	@%p11 bra 	$L__BB1_12;
	sub.s32 	%r140, %r27, %r235;
	add.s32 	%r141, %r140, 1;
	ld.global.v2.u32 	{%r142, %r143}, [%rd4];
	shr.u32 	%r144, %r143, 2;
	xor.b32  	%r145, %r144, %r143;
	ld.global.v2.u32 	{%r146, %r147}, [%rd4+8];
	ld.global.v2.u32 	{%r148, %r149}, [%rd4+16];
	st.global.v2.u32 	[%rd4+8], {%r147, %r148};
	shl.b32 	%r150, %r149, 4;
	shl.b32 	%r151, %r145, 1;
	xor.b32  	%r152, %r151, %r150;
	xor.b32  	%r153, %r152, %r145;
	xor.b32  	%r154, %r153, %r149;
	st.global.v2.u32 	[%rd4+16], {%r149, %r154};
	add.s32 	%r155, %r142, 362437;
	st.global.v2.u32 	[%rd4], {%r155, %r146};
	add.s32 	%r156, %r154, %r155;
	rem.u32 	%r157, %r156, %r141;
	add.s32 	%r235, %r157, %r235;
$L__BB1_12:
	add.s32 	%r245, %r235, %r25;
	add.s32 	%r230, %r230, 4;
	add.s32 	%r229, %r229, -4;
	add.s32 	%r228, %r228, 4;
	add.s64 	%rd52, %rd52, 16;
	setp.ne.s32 	%p12, %r230, 0;
	@%p12 bra 	$L__BB1_4;
$L__BB1_13:
	setp.eq.s32 	%p13, %r3, 0;
	@%p13 bra 	$L__BB1_24;
	setp.eq.s32 	%p14, %r3, 1;
	@%p14 bra 	$L__BB1_20;
	mul.wide.u32 	%rd34, %r242, 4;
	add.s64 	%rd8, %rd3, %rd34;
	ld.global.u32 	%r159, [%rd8];
	add.s32 	%r160, %r242, 1;
	setp.eq.s32 	%p15, %r160, %r57;
	selp.b32 	%r161, 0, %r160, %p15;
	mul.wide.u32 	%rd35, %r161, 4;
	add.s64 	%rd36, %rd3, %rd35;
	ld.global.u32 	%r162, [%rd36];
	mad.lo.s32 	%r163, %r159, %r57, %r162;
	mul.wide.s32 	%rd37, %r163, 8;
	add.s64 	%rd38, %rd1, %rd37;
	ld.global.u32 	%r239, [%rd38];
	ld.global.u32 	%r38, [%rd38+4];
	setp.eq.s32 	%p16, %r38, %r239;
	@%p16 bra 	$L__BB1_17;
	sub.s32 	%r164, %r38, %r239;
	add.s32 	%r165, %r164, 1;
	ld.global.v2.u32 	{%r166, %r167}, [%rd4];
	shr.u32 	%r168, %r167, 2;
	xor.b32  	%r169, %r168, %r167;
	ld.global.v2.u32 	{%r170, %r171}, [%rd4+8];
	ld.global.v2.u32 	{%r172, %r173}, [%rd4+16];
	st.global.v2.u32 	[%rd4+8], {%r171, %r172};
	shl.b32 	%r174, %r173, 4;
	shl.b32 	%r175, %r169, 1;
	xor.b32  	%r176, %r175, %r174;
	xor.b32  	%r177, %r176, %r169;
	xor.b32  	%r178, %r177, %r173;
	st.global.v2.u32 	[%rd4+16], {%r173, %r178};
	add.s32 	%r179, %r166, 362437;
	st.global.v2.u32 	[%rd4], {%r179, %r170};
	add.s32 	%r180, %r178, %r179;
	rem.u32 	%r181, %r180, %r165;
	add.s32 	%r239, %r181, %r239;
$L__BB1_17:
	add.s32 	%r41, %r239, %r245;
	ld.global.u32 	%r182, [%rd8+4];
	add.s32 	%r242, %r242, 2;
	setp.eq.s32 	%p17, %r242, %r57;
	selp.b32 	%r183, 0, %r242, %p17;
	mul.wide.u32 	%rd39, %r183, 4;
	add.s64 	%rd40, %rd3, %rd39;
	ld.global.u32 	%r184, [%rd40];
	mad.lo.s32 	%r185, %r182, %r57, %r184;
	mul.wide.s32 	%rd41, %r185, 8;
	add.s64 	%rd42, %rd1, %rd41;
	ld.global.u32 	%r240, [%rd42];
	ld.global.u32 	%r44, [%rd42+4];
	setp.eq.s32 	%p18, %r44, %r240;
	@%p18 bra 	$L__BB1_19;
	sub.s32 	%r186, %r44, %r240;
	add.s32 	%r187, %r186, 1;
	ld.global.v2.u32 	{%r188, %r189}, [%rd4];
	shr.u32 	%r190, %r189, 2;
	xor.b32  	%r191, %r190, %r189;
	ld.global.v2.u32 	{%r192, %r193}, [%rd4+8];
	ld.global.v2.u32 	{%r194, %r195}, [%rd4+16];
	st.global.v2.u32 	[%rd4+8], {%r193, %r194};
	shl.b32 	%r196, %r195, 4;
	shl.b32 	%r197, %r191, 1;
	xor.b32  	%r198, %r197, %r196;
	xor.b32  	%r199, %r198, %r191;
	xor.b32  	%r200, %r199, %r195;
	st.global.v2.u32 	[%rd4+16], {%r195, %r200};
	add.s32 	%r201, %r188, 362437;
	st.global.v2.u32 	[%rd4], {%r201, %r192};
	add.s32 	%r202, %r200, %r201;
	rem.u32 	%r203, %r202, %r187;
	add.s32 	%r240, %r203, %r240;
$L__BB1_19:
	add.s32 	%r245, %r240, %r41;
$L__BB1_20:
	and.b32  	%r204, %r57, 1;
	setp.eq.b32 	%p19, %r204, 1;
	not.pred 	%p20, %p19;
	@%p20 bra 	$L__BB1_24;
	mul.wide.u32 	%rd43, %r242, 4;
	add.s64 	%rd44, %rd3, %rd43;
	ld.global.u32 	%r205, [%rd44];
	add.s32 	%r206, %r242, 1;
	setp.eq.s32 	%p21, %r206, %r57;
	selp.b32 	%r207, 0, %r206, %p21;
	mul.wide.u32 	%rd45, %r207, 4;
	add.s64 	%rd46, %rd3, %rd45;
	ld.global.u32 	%r208, [%rd46];
	mad.lo.s32 	%r209, %r205, %r57, %r208;
	mul.wide.s32 	%rd47, %r209, 8;
	add.s64 	%rd48, %rd1, %rd47;
	ld.global.u32 	%r244, [%rd48];
	ld.global.u32 	%r52, [%rd48+4];
	setp.eq.s32 	%p22, %r52, %r244;
	@%p22 bra 	$L__BB1_23;
	sub.s32 	%r210, %r52, %r244;
	add.s32 	%r211, %r210, 1;
	ld.global.v2.u32 	{%r212, %r213}, [%rd4];
	shr.u32 	%r214, %r213, 2;
	xor.b32  	%r215, %r214, %r213;
	ld.global.v2.u32 	{%r216, %r217}, [%rd4+8];
	ld.global.v2.u32 	{%r218, %r219}, [%rd4+16];
	st.global.v2.u32 	[%rd4+8], {%r217, %r218};
	shl.b32 	%r220, %r219, 4;
	shl.b32 	%r221, %r215, 1;
	xor.b32  	%r222, %r221, %r220;
	xor.b32  	%r223, %r222, %r215;
	xor.b32  	%r224, %r223, %r219;
	st.global.v2.u32 	[%rd4+16], {%r219, %r224};
	add.s32 	%r225, %r212, 362437;
	st.global.v2.u32 	[%rd4], {%r225, %r216};
	add.s32 	%r226, %r224, %r225;
	rem.u32 	%r227, %r226, %r211;
	add.s32 	%r244, %r227, %r244;
$L__BB1_23:
	add.s32 	%r245, %r244, %r245;
$L__BB1_24:
	cvta.to.global.u64 	%rd49, %rd10;
	mul.wide.s32 	%rd50, %r1, 4;
	add.s64 	%rd51, %rd49, %rd50;
	st.global.u32 	[%rd51], %r245;
$L__BB1_25:
	ret;

}
	// .globl	_Z13mutate_kernelPiiifP17curandStateXORWOW
.visible .entry _Z13mutate_kernelPiiifP17curandStateXORWOW(
	.param .u64 .ptr .align 1 _Z13mutate_kernelPiiifP17curandStateXORWOW_param_0,
	.param .u32 _Z13mutate_kernelPiiifP17curandStateXORWOW_param_1,
	.param .u32 _Z13mutate_kernelPiiifP17curandStateXORWOW_param_2,
	.param .f32 _Z13mutate_kernelPiiifP17curandStateXORWOW_param_3,
	.param .u64 .ptr .align 1 _Z13mutate_kernelPiiifP17curandStateXORWOW_param_4
)
{
	.reg .pred 	%p<10>;
	.reg .b32 	%r<113>;
	.reg .b32 	%f<8>;
	.reg .b64 	%rd<27>;

	ld.param.u64 	%rd9, [_Z13mutate_kernelPiiifP17curandStateXORWOW_param_0];
	ld.param.u32 	%r37, [_Z13mutate_kernelPiiifP17curandStateXORWOW_param_1];
	ld.param.u32 	%r38, [_Z13mutate_kernelPiiifP17curandStateXORWOW_param_2];
	ld.param.f32 	%f1, [_Z13mutate_kernelPiiifP17curandStateXORWOW_param_3];
	ld.param.u64 	%rd10, [_Z13mutate_kernelPiiifP17curandStateXORWOW_param_4];
	mov.u32 	%r39, %ctaid.x;
	mov.u32 	%r40, %ntid.x;
	mov.u32 	%r41, %tid.x;
	mad.lo.s32 	%r1, %r39, %r40, %r41;
	setp.ge.s32 	%p1, %r1, %r38;
	@%p1 bra 	$L__BB2_13;
	cvta.to.global.u64 	%rd1, %rd9;
	mul.lo.s32 	%r2, %r37, %r1;
	setp.lt.s32 	%p2, %r37, 1;
	@%p2 bra 	$L__BB2_13;
	mul.wide.s32 	%rd12, %r2, 4;
	add.s64 	%rd2, %rd1, %rd12;
	cvta.to.global.u64 	%rd13, %rd10;
	mul.wide.s32 	%rd14, %r1, 48;
	add.s64 	%rd3, %rd13, %rd14;
	setp.eq.s32 	%p3, %r37, 1;
	mov.b64 	%rd26, 0;
	@%p3 bra 	$L__BB2_10;
	and.b32  	%r42, %r37, 2147483646;
	neg.s32 	%r106, %r42;
	add.s64 	%rd16, %rd12, %rd1;
	add.s64 	%rd25, %rd16, 4;
$L__BB2_4:
	ld.global.v2.u32 	{%r5, %r43}, [%rd3];
	shr.u32 	%r44, %r43, 2;
	xor.b32  	%r45, %r44, %r43;
	ld.global.v2.u32 	{%r112, %r111}, [%rd3+8];
	ld.global.v2.u32 	{%r110, %r109}, [%rd3+16];
	shl.b32 	%r46, %r109, 4;
	shl.b32 	%r47, %r45, 1;
	xor.b32  	%r48, %r47, %r46;
	xor.b32  	%r49, %r48, %r45;
	xor.b32  	%r108, %r49, %r109;
	add.s32 	%r107, %r5, 362437;
	add.s32 	%r50, %r108, %r107;
	cvt.rn.f32.u32 	%f2, %r50;
	fma.rn.f32 	%f3, %f2, 0f2F800000, 0f2F000000;
	setp.geu.f32 	%p4, %f3, %f1;
	@%p4 bra 	$L__BB2_6;
	shr.u32 	%r51, %r112, 2;
	xor.b32  	%r52, %r51, %r112;
	st.global.v2.u32 	[%rd3+8], {%r110, %r109};
	shl.b32 	%r53, %r108, 4;
	shl.b32 	%r54, %r52, 1;
	xor.b32  	%r55, %r54, %r53;
	xor.b32  	%r56, %r55, %r52;
	xor.b32  	%r57, %r56, %r108;
	st.global.v2.u32 	[%rd3+16], {%r108, %r57};
	add.s32 	%r58, %r5, 724874;
	st.global.v2.u32 	[%rd3], {%r58, %r111};
	add.s32 	%r59, %r57, %r58;
	rem.u32 	%r60, %r59, %r37;
	ld.global.u32 	%r61, [%rd25+-4];
	mul.wide.u32 	%rd17, %r60, 4;
	add.s64 	%rd18, %rd2, %rd17;
	ld.global.u32 	%r62, [%rd18];
	st.global.u32 	[%rd25+-4], %r62;
	st.global.u32 	[%rd18], %r61;
	ld.global.v2.u32 	{%r107, %r112}, [%rd3];
	ld.global.v2.u32 	{%r111, %r110}, [%rd3+8];
	ld.global.v2.u32 	{%r109, %r108}, [%rd3+16];
$L__BB2_6:
	shr.u32 	%r63, %r112, 2;
	xor.b32  	%r64, %r63, %r112;
	st.global.v2.u32 	[%rd3+8], {%r110, %r109};
	shl.b32 	%r65, %r108, 4;
	shl.b32 	%r66, %r64, 1;
	xor.b32  	%r67, %r66, %r65;
	xor.b32  	%r68, %r67, %r64;
	xor.b32  	%r28, %r68, %r108;
	st.global.v2.u32 	[%rd3+16], {%r108, %r28};
	add.s32 	%r69, %r107, 362437;
	st.global.v2.u32 	[%rd3], {%r69, %r111};
	add.s32 	%r70, %r28, %r69;
	cvt.rn.f32.u32 	%f4, %r70;
	fma.rn.f32 	%f5, %f4, 0f2F800000, 0f2F000000;
	setp.geu.f32 	%p5, %f5, %f1;
	@%p5 bra 	$L__BB2_8;
	shr.u32 	%r71, %r111, 2;
	xor.b32  	%r72, %r71, %r111;
	st.global.v2.u32 	[%rd3+8], {%r109, %r108};
	shl.b32 	%r73, %r28, 4;
	shl.b32 	%r74, %r72, 1;
	xor.b32  	%r75, %r74, %r73;
	xor.b32  	%r76, %r75, %r72;
	xor.b32  	%r77, %r76, %r28;
	st.global.v2.u32 	[%rd3+16], {%r28, %r77};
	add.s32 	%r78, %r107, 724874;
	st.global.v2.u32 	[%rd3], {%r78, %r110};
	add.s32 	%r79, %r77, %r78;
	rem.u32 	%r80, %r79, %r37;
	ld.global.u32 	%r81, [%rd25];
	mul.wide.u32 	%rd19, %r80, 4;
	add.s64 	%rd20, %rd2, %rd19;
	ld.global.u32 	%r82, [%rd20];
	st.global.u32 	[%rd25], %r82;
	st.global.u32 	[%rd20], %r81;
$L__BB2_8:
	add.s32 	%r106, %r106, 2;
	add.s64 	%rd25, %rd25, 8;
	setp.ne.s32 	%p6, %r106, 0;
	@%p6 bra 	$L__BB2_4;
	cvt.u64.u32 	%rd26, %r42;
$L__BB2_10:
	and.b32  	%r84, %r37, 1;
	setp.eq.b32 	%p7, %r84, 1;
	not.pred 	%p8, %p7;
	@%p8 bra 	$L__BB2_13;
	ld.global.v2.u32 	{%r30, %r85}, [%rd3];
	shr.u32 	%r86, %r85, 2;
	xor.b32  	%r87, %r86, %r85;
	ld.global.v2.u32 	{%r31, %r32}, [%rd3+8];
	ld.global.v2.u32 	{%r34, %r35}, [%rd3+16];
	st.global.v2.u32 	[%rd3+8], {%r32, %r34};
	shl.b32 	%r88, %r35, 4;
	shl.b32 	%r89, %r87, 1;
	xor.b32  	%r90, %r89, %r88;
	xor.b32  	%r91, %r90, %r87;
	xor.b32  	%r36, %r91, %r35;
	st.global.v2.u32 	[%rd3+16], {%r35, %r36};
	add.s32 	%r92, %r30, 362437;
	st.global.v2.u32 	[%rd3], {%r92, %r31};
	add.s32 	%r93, %r36, %r92;
	cvt.rn.f32.u32 	%f6, %r93;
	fma.rn.f32 	%f7, %f6, 0f2F800000, 0f2F000000;
	setp.geu.f32 	%p9, %f7, %f1;
	@%p9 bra 	$L__BB2_13;
	shr.u32 	%r94, %r31, 2;
	xor.b32  	%r95, %r94, %r31;
	st.global.v2.u32 	[%rd3+8], {%r34, %r35};
	shl.b32 	%r96, %r36, 4;
	shl.b32 	%r97, %r95, 1;
	xor.b32  	%r98, %r97, %r96;
	xor.b32  	%r99, %r98, %r95;
	xor.b32  	%r100, %r99, %r36;
	st.global.v2.u32 	[%rd3+16], {%r36, %r100};
	add.s32 	%r101, %r30, 724874;
	st.global.v2.u32 	[%rd3], {%r101, %r32};
	add.s32 	%r102, %r100, %r101;
	rem.u32 	%r103, %r102, %r37;
	shl.b64 	%rd21, %rd26, 2;
	add.s64 	%rd22, %rd2, %rd21;
	ld.global.u32 	%r104, [%rd22];
	mul.wide.u32 	%rd23, %r103, 4;
	add.s64 	%rd24, %rd2, %rd23;
	ld.global.u32 	%r105, [%rd24];
	st.global.u32 	[%rd22], %r105;
	st.global.u32 	[%rd24], %r104;
$L__BB2_13:
	ret;

}


// ===== COMPILED SASS (sm_100) =====

	.target	sm_100

	.elftype	@"ET_EXEC"


//--------------------- .note.nv.tkinfo           --------------------------
	.section	.note.nv.tkinfo,"",@"SHT_NOTE"
	.sectionflags	@"SHF_NOTE_NV_TKINFO"
	.tkinfo
        /*0018*/ 	.word	0x00000002
        /*0030*/ 	.string	""
        /*0030*/ 	.string	"ptxas"
        /*0030*/ 	.string	"Cuda compilation tools, release 13.0, V13.0.88"
        /*0030*/ 	.string	"Build cuda_13.0.r13.0/compiler.36424714_0"
        /*0030*/ 	.string	"-arch sm_100 -m 64 "



//--------------------- .note.nv.cuinfo           --------------------------
	.section	.note.nv.cuinfo,"",@"SHT_NOTE"
	.sectionflags	@"SHF_NOTE_NV_CUINFO"
        /*0018*/ 	.short	0x0002
        /*001a*/ 	.short	0x0064
        /*001c*/ 	.short	0x0082
	.zero		2


//--------------------- .nv.info                  --------------------------
	.section	.nv.info,"",@"SHT_CUDA_INFO"
	.align	4


	//----- nvinfo : EIATTR_REGCOUNT
	.align		4
        /*0000*/ 	.byte	0x04, 0x2f
        /*0002*/ 	.short	(.L_10 - .L_9)
	.align		4
.L_9:
        /*0004*/ 	.word	index@(_Z12setup_kernelP17curandStateXORWOWmi)
        /*0008*/ 	.word	0x0000001f


	//----- nvinfo : EIATTR_FRAME_SIZE
	.align		4
.L_10:
        /*000c*/ 	.byte	0x04, 0x11
        /*000e*/ 	.short	(.L_12 - .L_11)
	.align		4
.L_11:
        /*0010*/ 	.word	index@(_Z12setup_kernelP17curandStateXORWOWmi)
        /*0014*/ 	.word	0x00000000


	//----- nvinfo : EIATTR_REGCOUNT
	.align		4
.L_12:
        /*0018*/ 	.byte	0x04, 0x2f
        /*001a*/ 	.short	(.L_14 - .L_13)
	.align		4
.L_13:
        /*001c*/ 	.word	index@(_Z26evaluate_population_kernelPiS_PK9CostRangeiiP17curandStateXORWOW)
        /*0020*/ 	.word	0x0000001e


	//----- nvinfo : EIATTR_FRAME_SIZE
	.align		4
.L_14:
        /*0024*/ 	.byte	0x04, 0x11
        /*0026*/ 	.short	(.L_16 - .L_15)
	.align		4
.L_15:
        /*0028*/ 	.word	index@(_Z26evaluate_population_kernelPiS_PK9CostRangeiiP17curandStateXORWOW)
        /*002c*/ 	.word	0x00000000


	//----- nvinfo : EIATTR_REGCOUNT
	.align		4
.L_16:
        /*0030*/ 	.byte	0x04, 0x2f
        /*0032*/ 	.short	(.L_18 - .L_17)
	.align		4
.L_17:
        /*0034*/ 	.word	index@(_Z13mutate_kernelPiiifP17curandStateXORWOW)
        /*0038*/ 	.word	0x0000001e


	//----- nvinfo : EIATTR_FRAME_SIZE
	.align		4
.L_18:
        /*003c*/ 	.byte	0x04, 0x11
        /*003e*/ 	.short	(.L_20 - .L_19)
	.align		4
.L_19:
        /*0040*/ 	.word	index@(_Z13mutate_kernelPiiifP17curandStateXORWOW)
        /*0044*/ 	.word	0x00000000


	//----- nvinfo : EIATTR_MIN_STACK_SIZE
	.align		4
.L_20:
        /*0048*/ 	.byte	0x04, 0x12
        /*004a*/ 	.short	(.L_22 - .L_21)
	.align		4
.L_21:
        /*004c*/ 	.word	index@(_Z13mutate_kernelPiiifP17curandStateXORWOW)
        /*0050*/ 	.word	0x00000000


	//----- nvinfo : EIATTR_MIN_STACK_SIZE
	.align		4
.L_22:
        /*0054*/ 	.byte	0x04, 0x12
        /*0056*/ 	.short	(.L_24 - .L_23)
	.align		4
.L_23:
        /*0058*/ 	.word	index@(_Z26evaluate_population_kernelPiS_PK9CostRangeiiP17curandStateXORWOW)
        /*005c*/ 	.word	0x00000000


	//----- nvinfo : EIATTR_MIN_STACK_SIZE
	.align		4
.L_24:
        /*0060*/ 	.byte	0x04, 0x12
        /*0062*/ 	.short	(.L_26 - .L_25)
	.align		4
.L_25:
        /*0064*/ 	.word	index@(_Z12setup_kernelP17curandStateXORWOWmi)
        /*0068*/ 	.word	0x00000000
.L_26:


//--------------------- .nv.compat                --------------------------
	.section	.nv.compat,"",@"SHT_CUDA_COMPAT_INFO"
	.align	4
        /*0000*/ 	.byte	0x02, 0x09, 0x00, 0x00, 0x02, 0x02, 0x01, 0x00, 0x02, 0x05, 0x05, 0x00, 0x03, 0x07, 0x01, 0x01
        /*0010*/ 	.byte	0x02, 0x03, 0x00, 0x00, 0x02, 0x06, 0x01, 0x00, 0x04, 0x0b, 0x08, 0x00, 0x09, 0x00, 0x00, 0x00
        /*0020*/ 	.byte	0x00, 0x00, 0x00, 0x00


//--------------------- .nv.info._Z13mutate_kernelPiiifP17curandStateXORWOW --------------------------
	.section	.nv.info._Z13mutate_kernelPiiifP17curandStateXORWOW,"",@"SHT_CUDA_INFO"
	.sectionflags	@""
	.align	4


	//----- nvinfo : EIATTR_CUDA_API_VERSION
	.align		4
        /*0000*/ 	.byte	0x04, 0x37
        /*0002*/ 	.short	(.L_28 - .L_27)
.L_27:
        /*0004*/ 	.word	0x00000082


	//----- nvinfo : EIATTR_KPARAM_INFO
	.align		4
.L_28:
        /*0008*/ 	.byte	0x04, 0x17
        /*000a*/ 	.short	(.L_30 - .L_29)
.L_29:
        /*000c*/ 	.word	0x00000000
        /*0010*/ 	.short	0x0004
        /*0012*/ 	.short	0x0018
        /*0014*/ 	.byte	0x00, 0xf5, 0x21, 0x00


	//----- nvinfo : EIATTR_KPARAM_INFO
	.align		4
.L_30:
        /*0018*/ 	.byte	0x04, 0x17
        /*001a*/ 	.short	(.L_32 - .L_31)
.L_31:
        /*001c*/ 	.word	0x00000000
        /*0020*/ 	.short	0x0003
        /*0022*/ 	.short	0x0010
        /*0024*/ 	.byte	0x00, 0xf0, 0x11, 0x00


	//----- nvinfo : EIATTR_KPARAM_INFO
	.align		4
.L_32:
        /*0028*/ 	.byte	0x04, 0x17
        /*002a*/ 	.short	(.L_34 - .L_33)
.L_33:
        /*002c*/ 	.word	0x00000000
        /*0030*/ 	.short	0x0002
        /*0032*/ 	.short	0x000c
        /*0034*/ 	.byte	0x00, 0xf0, 0x11, 0x00


	//----- nvinfo : EIATTR_KPARAM_INFO
	.align		4
.L_34:
        /*0038*/ 	.byte	0x04, 0x17
        /*003a*/ 	.short	(.L_36 - .L_35)
.L_35:
        /*003c*/ 	.word	0x00000000
        /*0040*/ 	.short	0x0001
        /*0042*/ 	.short	0x0008
        /*0044*/ 	.byte	0x00, 0xf0, 0x11, 0x00


	//----- nvinfo : EIATTR_KPARAM_INFO
	.align		4
.L_36:
        /*0048*/ 	.byte	0x04, 0x17
        /*004a*/ 	.short	(.L_38 - .L_37)
.L_37:
        /*004c*/ 	.word	0x00000000
        /*0050*/ 	.short	0x0000
        /*0052*/ 	.short	0x0000
        /*0054*/ 	.byte	0x00, 0xf5, 0x21, 0x00


	//----- nvinfo : EIATTR_SPARSE_MMA_MASK
	.align		4
.L_38:
        /*0058*/ 	.byte	0x03, 0x50
        /*005a*/ 	.short	0x0000


	//----- nvinfo : EIATTR_MAXREG_COUNT
	.align		4
        /*005c*/ 	.byte	0x03, 0x1b
        /*005e*/ 	.short	0x00ff


	//----- nvinfo : EIATTR_MERCURY_ISA_VERSION
	.align		4
        /*0060*/ 	.byte	0x03, 0x5f
        /*0062*/ 	.short	0x0101


	//----- nvinfo : EIATTR_VRC_CTA_INIT_COUNT
	.align		4
        /*0064*/ 	.byte	0x02, 0x4a
	.zero		1
	.zero		1


	//----- nvinfo : EIATTR_EXIT_INSTR_OFFSETS
	.align		4
        /*0068*/ 	.byte	0x04, 0x1c
        /*006a*/ 	.short	(.L_40 - .L_39)


	//   ....[0]....
.L_39:
        /*006c*/ 	.word	0x00000070


	//   ....[1]....
        /*0070*/ 	.word	0x000000a0


	//   ....[2]....
        /*0074*/ 	.word	0x00000990


	//   ....[3]....
        /*0078*/ 	.word	0x00000b10


	//   ....[4]....
        /*007c*/ 	.word	0x00000d60


	//----- nvinfo : EIATTR_CRS_STACK_SIZE
	.align		4
.L_40:
        /*0080*/ 	.byte	0x04, 0x1e
        /*0082*/ 	.short	(.L_42 - .L_41)
.L_41:
        /*0084*/ 	.word	0x00000000


	//----- nvinfo : EIATTR_CBANK_PARAM_SIZE
	.align		4
.L_42:
        /*0088*/ 	.byte	0x03, 0x19
        /*008a*/ 	.short	0x0020


	//----- nvinfo : EIATTR_PARAM_CBANK
	.align		4
        /*008c*/ 	.byte	0x04, 0x0a
        /*008e*/ 	.short	(.L_44 - .L_43)
	.align		4
.L_43:
        /*0090*/ 	.word	index@(.nv.constant0._Z13mutate_kernelPiiifP17curandStateXORWOW)
        /*0094*/ 	.short	0x0380
        /*0096*/ 	.short	0x0020


	//----- nvinfo : EIATTR_SW_WAR
	.align		4
.L_44:
        /*0098*/ 	.byte	0x04, 0x36
        /*009a*/ 	.short	(.L_46 - .L_45)
.L_45:
        /*009c*/ 	.word	0x00000008
.L_46:


//--------------------- .nv.info._Z26evaluate_population_kernelPiS_PK9CostRangeiiP17curandStateXORWOW --------------------------
	.section	.nv.info._Z26evaluate_population_kernelPiS_PK9CostRangeiiP17curandStateXORWOW,"",@"SHT_CUDA_INFO"
	.sectionflags	@""
	.align	4


	//----- nvinfo : EIATTR_CUDA_API_VERSION
	.align		4
        /*0000*/ 	.byte	0x04, 0x37
        /*0002*/ 	.short	(.L_48 - .L_47)
.L_47:
        /*0004*/ 	.word	0x00000082


	//----- nvinfo : EIATTR_KPARAM_INFO
	.align		4
.L_48:
        /*0008*/ 	.byte	0x04, 0x17
        /*000a*/ 	.short	(.L_50 - .L_49)
.L_49:
        /*000c*/ 	.word	0x00000000
        /*0010*/ 	.short	0x0005
        /*0012*/ 	.short	0x0020
        /*0014*/ 	.byte	0x00, 0xf5, 0x21, 0x00


	//----- nvinfo : EIATTR_KPARAM_INFO
	.align		4
.L_50:
        /*0018*/ 	.byte	0x04, 0x17
        /*001a*/ 	.short	(.L_52 - .L_51)
.L_51:
        /*001c*/ 	.word	0x00000000
        /*0020*/ 	.short	0x0004
        /*0022*/ 	.short	0x001c
        /*0024*/ 	.byte	0x00, 0xf0, 0x11, 0x00


	//----- nvinfo : EIATTR_KPARAM_INFO
	.align		4
.L_52:
        /*0028*/ 	.byte	0x04, 0x17
        /*002a*/ 	.short	(.L_54 - .L_53)
.L_53:
        /*002c*/ 	.word	0x00000000
        /*0030*/ 	.short	0x0003
        /*0032*/ 	.short	0x0018
        /*0034*/ 	.byte	0x00, 0xf0, 0x11, 0x00


	//----- nvinfo : EIATTR_KPARAM_INFO
	.align		4
.L_54:
        /*0038*/ 	.byte	0x04, 0x17
        /*003a*/ 	.short	(.L_56 - .L_55)
.L_55:
        /*003c*/ 	.word	0x00000000
        /*0040*/ 	.short	0x0002
        /*0042*/ 	.short	0x0010
        /*0044*/ 	.byte	0x00, 0xf5, 0x21, 0x00


	//----- nvinfo : EIATTR_KPARAM_INFO
	.align		4
.L_56:
        /*0048*/ 	.byte	0x04, 0x17
        /*004a*/ 	.short	(.L_58 - .L_57)
.L_57:
        /*004c*/ 	.word	0x00000000
        /*0050*/ 	.short	0x0001
        /*0052*/ 	.short	0x0008
        /*0054*/ 	.byte	0x00, 0xf5, 0x21, 0x00


	//----- nvinfo : EIATTR_KPARAM_INFO
	.align		4
.L_58:
        /*0058*/ 	.byte	0x04, 0x17
        /*005a*/ 	.short	(.L_60 - .L_59)
.L_59:
        /*005c*/ 	.word	0x00000000
        /*0060*/ 	.short	0x0000
        /*0062*/ 	.short	0x0000
        /*0064*/ 	.byte	0x00, 0xf5, 0x21, 0x00


	//----- nvinfo : EIATTR_SPARSE_MMA_MASK
	.align		4
.L_60:
        /*0068*/ 	.byte	0x03, 0x50
        /*006a*/ 	.short	0x0000


	//----- nvinfo : EIATTR_MAXREG_COUNT
	.align		4
        /*006c*/ 	.byte	0x03, 0x1b
        /*006e*/ 	.short	0x00ff


	//----- nvinfo : EIATTR_MERCURY_ISA_VERSION
	.align		4
        /*0070*/ 	.byte	0x03, 0x5f
        /*0072*/ 	.short	0x0101


	//----- nvinfo : EIATTR_VRC_CTA_INIT_COUNT
	.align		4
        /*0074*/ 	.byte	0x02, 0x4a
	.zero		1
	.zero		1


	//----- nvinfo : EIATTR_EXIT_INSTR_OFFSETS
	.align		4
        /*0078*/ 	.byte	0x04, 0x1c
        /*007a*/ 	.short	(.L_62 - .L_61)


	//   ....[0]....
.L_61:
        /*007c*/ 	.word	0x00000070


	//   ....[1]....
        /*0080*/ 	.word	0x00001a10


	//----- nvinfo : EIATTR_CRS_STACK_SIZE
	.align		4
.L_62:
        /*0084*/ 	.byte	0x04, 0x1e
        /*0086*/ 	.short	(.L_64 - .L_63)
.L_63:
        /*0088*/ 	.word	0x00000000


	//----- nvinfo : EIATTR_CBANK_PARAM_SIZE
	.align		4
.L_64:
        /*008c*/ 	.byte	0x03, 0x19
        /*008e*/ 	.short	0x0028


	//----- nvinfo : EIATTR_PARAM_CBANK
	.align		4
        /*0090*/ 	.byte	0x04, 0x0a
        /*0092*/ 	.short	(.L_66 - .L_65)
	.align		4
.L_65:
        /*0094*/ 	.word	index@(.nv.constant0._Z26evaluate_population_kernelPiS_PK9CostRangeiiP17curandStateXORWOW)
        /*0098*/ 	.short	0x0380
        /*009a*/ 	.short	0x0028


	//----- nvinfo : EIATTR_SW_WAR
	.align		4
.L_66:
        /*009c*/ 	.byte	0x04, 0x36
        /*009e*/ 	.short	(.L_68 - .L_67)
.L_67:
        /*00a0*/ 	.word	0x00000008
.L_68:


//--------------------- .nv.info._Z12setup_kernelP17curandStateXORWOWmi --------------------------
	.section	.nv.info._Z12setup_kernelP17curandStateXORWOWmi,"",@"SHT_CUDA_INFO"
	.sectionflags	@""
	.align	4


	//----- nvinfo : EIATTR_CUDA_API_VERSION
	.align		4
        /*0000*/ 	.byte	0x04, 0x37
        /*0002*/ 	.short	(.L_70 - .L_69)
.L_69:
        /*0004*/ 	.word	0x00000082


	//----- nvinfo : EIATTR_KPARAM_INFO
	.align		4
.L_70:
        /*0008*/ 	.byte	0x04, 0x17
        /*000a*/ 	.short	(.L_72 - .L_71)
.L_71:
        /*000c*/ 	.word	0x00000000
        /*0010*/ 	.short	0x0002
        /*0012*/ 	.short	0x0010
        /*0014*/ 	.byte	0x00, 0xf0, 0x11, 0x00


	//----- nvinfo : EIATTR_KPARAM_INFO
	.align		4
.L_72:
        /*0018*/ 	.byte	0x04, 0x17
        /*001a*/ 	.short	(.L_74 - .L_73)
.L_73:
        /*001c*/ 	.word	0x00000000
        /*0020*/ 	.short	0x0001
        /*0022*/ 	.short	0x0008
        /*0024*/ 	.byte	0x00, 0xf0, 0x21, 0x00


	//----- nvinfo : EIATTR_KPARAM_INFO
	.align		4
.L_74:
        /*0028*/ 	.byte	0x04, 0x17
        /*002a*/ 	.short	(.L_76 - .L_75)
.L_75:
        /*002c*/ 	.word	0x00000000
        /*0030*/ 	.short	0x0000
        /*0032*/ 	.short	0x0000
        /*0034*/ 	.byte	0x00, 0xf5, 0x21, 0x00


	//----- nvinfo : EIATTR_SPARSE_MMA_MASK
	.align		4
.L_76:
        /*0038*/ 	.byte	0x03, 0x50
        /*003a*/ 	.short	0x0000


	//----- nvinfo : EIATTR_MAXREG_COUNT
	.align		4
        /*003c*/ 	.byte	0x03, 0x1b
        /*003e*/ 	.short	0x00ff


	//----- nvinfo : EIATTR_MERCURY_ISA_VERSION
	.align		4
        /*0040*/ 	.byte	0x03, 0x5f
        /*0042*/ 	.short	0x0101


	//----- nvinfo : EIATTR_VRC_CTA_INIT_COUNT
	.align		4
        /*0044*/ 	.byte	0x02, 0x4a
	.zero		1
	.zero		1


	//----- nvinfo : EIATTR_EXIT_INSTR_OFFSETS
	.align		4
        /*0048*/ 	.byte	0x04, 0x1c
        /*004a*/ 	.short	(.L_78 - .L_77)


	//   ....[0]....
.L_77:
        /*004c*/ 	.word	0x00000070


	//   ....[1]....
        /*0050*/ 	.word	0x00000f00


	//----- nvinfo : EIATTR_CRS_STACK_SIZE
	.align		4
.L_78:
        /*0054*/ 	.byte	0x04, 0x1e
        /*0056*/ 	.short	(.L_80 - .L_79)
.L_79:
        /*0058*/ 	.word	0x00000000


	//----- nvinfo : EIATTR_CBANK_PARAM_SIZE
	.align		4
.L_80:
        /*005c*/ 	.byte	0x03, 0x19
        /*005e*/ 	.short	0x0014


	//----- nvinfo : EIATTR_PARAM_CBANK
	.align		4
        /*0060*/ 	.byte	0x04, 0x0a
        /*0062*/ 	.short	(.L_82 - .L_81)
	.align		4
.L_81:
        /*0064*/ 	.word	index@(.nv.constant0._Z12setup_kernelP17curandStateXORWOWmi)
        /*0068*/ 	.short	0x0380
        /*006a*/ 	.short	0x0014


	//----- nvinfo : EIATTR_SW_WAR
	.align		4
.L_82:
        /*006c*/ 	.byte	0x04, 0x36
        /*006e*/ 	.short	(.L_84 - .L_83)
.L_83:
        /*0070*/ 	.word	0x00000008
.L_84:


//--------------------- .nv.callgraph             --------------------------
	.section	.nv.callgraph,"",@"SHT_CUDA_CALLGRAPH"
	.align	4
	.sectionentsize	8
	.align		4
        /*0000*/ 	.word	0x00000000
	.align		4
        /*0004*/ 	.word	0xffffffff
	.align		4
        /*0008*/ 	.word	0x00000000
	.align		4
        /*000c*/ 	.word	0xfffffffe
	.align		4
        /*0010*/ 	.word	0x00000000
	.align		4
        /*0014*/ 	.word	0xfffffffd
	.align		4
        /*0018*/ 	.word	0x00000000
	.align		4
        /*001c*/ 	.word	0xfffffffc


//--------------------- .nv.constant4             --------------------------
	.section	.nv.constant4,"a",@progbits
	.align	8
	.align		8
.nv.constant4:
        /*0000*/ 	.dword	precalc_xorwow_matrix
	.align		8
        /*0008*/ 	.dword	precalc_xorwow_offset_matrix
	.align		8
        /*0010*/ 	.dword	mrg32k3aM1
	.align		8
        /*0018*/ 	.dword	mrg32k3aM2
	.align		8
        /*0020*/ 	.dword	mrg32k3aM1SubSeq
	.align		8
        /*0028*/ 	.dword	mrg32k3aM2SubSeq
	.align		8
        /*0030*/ 	.dword	mrg32k3aM1Seq
	.align		8
        /*0038*/ 	.dword	mrg32k3aM2Seq


//--------------------- .nv.constant3             --------------------------
	.section	.nv.constant3,"a",@progbits
	.align	8
.nv.constant3:
	.type		__cr_lgamma_table,@object
	.size		__cr_lgamma_table,(.L_8 - __cr_lgamma_table)
__cr_lgamma_table:
        /*0000*/ 	.byte	0x00, 0x00, 0x00, 0x00, 0x00, 0x00, 0x00, 0x00, 0x00, 0x00, 0x00, 0x00, 0x00, 0x00, 0x00, 0x00
        /*0010*/ 	.byte	0xef, 0x39, 0xfa, 0xfe, 0x42, 0x2e, 0xe6, 0x3f, 0x02, 0x20, 0x2a, 0xfa, 0x0b, 0xab, 0xfc, 0x3f
        /*0020*/ 	.byte	0xf9, 0x2c, 0x92, 0x7c, 0xa7, 0x6c, 0x09, 0x40, 0xc9, 0x79, 0x44, 0x3c, 0x64, 0x26, 0x13, 0x40
        /*0030*/ 	.byte	0xca, 0x01, 0xcf, 0x3a, 0x27, 0x51, 0x1a, 0x40, 0x30, 0xcc, 0x2d, 0xf3, 0xe1, 0x0c, 0x21, 0x40
        /*0040*/ 	.byte	0x0d, 0xb7, 0xfc, 0x82, 0x8e, 0x35, 0x25, 0x40
.L_8:


//--------------------- .text._Z13mutate_kernelPiiifP17curandStateXORWOW --------------------------
	.section	.text._Z13mutate_kernelPiiifP17curandStateXORWOW,"ax",@progbits
	.align	128
        .global         _Z13mutate_kernelPiiifP17curandStateXORWOW
        .type           _Z13mutate_kernelPiiifP17curandStateXORWOW,@function
        .size           _Z13mutate_kernelPiiifP17curandStateXORWOW,(.L_x_35 - _Z13mutate_kernelPiiifP17curandStateXORWOW)
        .other          _Z13mutate_kernelPiiifP17curandStateXORWOW,@"STO_CUDA_ENTRY STV_DEFAULT"
_Z13mutate_kernelPiiifP17curandStateXORWOW:
.text._Z13mutate_kernelPiiifP17curandStateXORWOW:
[----:B------:R-:W-:Y:S01]  /*0000*/  LDC R1, c[0x0][0x37c] ;  /* 0x0000df00ff017b82 */ /* 0x000fe20000000800 */
[----:B------:R-:W0:Y:S07]  /*0010*/  S2R R0, SR_TID.X ;  /* 0x0000000000007919 */ /* 0x000e2e0000002100 */
[----:B------:R-:W0:Y:S01]  /*0020*/  S2UR UR4, SR_CTAID.X ;  /* 0x00000000000479c3 */ /* 0x000e220000002500 */
[----:B------:R-:W1:Y:S07]  /*0030*/  LDCU UR5, c[0x0][0x38c] ;  /* 0x00007180ff0577ac */ /* 0x000e6e0008000800 */
[----:B------:R-:W0:Y:S02]  /*0040*/  LDC R7, c[0x0][0x360] ;  /* 0x0000d800ff077b82 */ /* 0x000e240000000800 */
[----:B0-----:R-:W-:-:S05]  /*0050*/  IMAD R7, R7, UR4, R0 ;  /* 0x0000000407077c24 */ /* 0x001fca000f8e0200 */
[----:B-1----:R-:W-:-:S13]  /*0060*/  ISETP.GE.AND P0, PT, R7, UR5, PT ;  /* 0x0000000507007c0c */ /* 0x002fda000bf06270 */
[----:B------:R-:W-:Y:S05]  /*0070*/  @P0 EXIT ;  /* 0x000000000000094d */ /* 0x000fea0003800000 */
[----:B------:R-:W0:Y:S02]  /*0080*/  LDC R0, c[0x0][0x388] ;  /* 0x0000e200ff007b82 */ /* 0x000e240000000800 */
[----:B0-----:R-:W-:-:S13]  /*0090*/  ISETP.GE.AND P0, PT, R0, 0x1, PT ;  /* 0x000000010000780c */ /* 0x001fda0003f06270 */
[----:B------:R-:W-:Y:S05]  /*00a0*/  @!P0 EXIT ;  /* 0x000000000000894d */ /* 0x000fea0003800000 */
[----:B------:R-:W0:Y:S01]  /*00b0*/  LDC.64 R2, c[0x0][0x380] ;  /* 0x0000e000ff027b82 */ /* 0x000e220000000a00 */
[----:B------:R-:W-:Y:S01]  /*00c0*/  ISETP.NE.AND P0, PT, R0, 0x1, PT ;  /* 0x000000010000780c */ /* 0x000fe20003f05270 */
[----:B------:R-:W-:Y:S01]  /*00d0*/  IMAD R9, R7, R0, RZ ;  /* 0x0000000007097224 */ /* 0x000fe200078e02ff */
[----:B------:R-:W1:Y:S05]  /*00e0*/  LDCU.64 UR4, c[0x0][0x358] ;  /* 0x00006b00ff0477ac */ /* 0x000e6a0008000a00 */
[----:B------:R-:W2:Y:S01]  /*00f0*/  LDC.64 R4, c[0x0][0x398] ;  /* 0x0000e600ff047b82 */ /* 0x000ea20000000a00 */
[----:B0-----:R-:W-:Y:S01]  /*0100*/  IMAD.WIDE R2, R9, 0x4, R2 ;  /* 0x0000000409027825 */ /* 0x001fe200078e0202 */
[----:B------:R-:W-:-:S03]  /*0110*/  CS2R R8, SRZ ;  /* 0x0000000000087805 */ /* 0x000fc6000001ff00 */
[----:B--2---:R-:W-:Y:S01]  /*0120*/  IMAD.WIDE R4, R7, 0x30, R4 ;  /* 0x0000003007047825 */ /* 0x004fe200078e0204 */
[----:B-1----:R-:W-:Y:S06]  /*0130*/  @!P0 BRA `(.L_x_0) ;  /* 0x0000000800088947 */ /* 0x002fec0003800000 */
[----:B------:R-:W-:Y:S01]  /*0140*/  IADD3 R17, P0, PT, R2, 0x4, RZ ;  /* 0x0000000402117810 */ /* 0x000fe20007f1e0ff */
[----:B------:R-:W0:Y:S01]  /*0150*/  LDCU UR7, c[0x0][0x388] ;  /* 0x00007100ff0777ac */ /* 0x000e220008000800 */
[----:B------:R-:W-:-:S03]  /*0160*/  LOP3.LUT R0, R0, 0x7ffffffe, RZ, 0xc0, !PT ;  /* 0x7ffffffe00007812 */ /* 0x000fc600078ec0ff */
[----:B------:R-:W-:Y:S01]  /*0170*/  IMAD.X R18, RZ, RZ, R3, P0 ;  /* 0x000000ffff127224 */ /* 0x000fe200000e0603 */
[----:B------:R-:W1:Y:S01]  /*0180*/  LDCU UR6, c[0x0][0x390] ;  /* 0x00007200ff0677ac */ /* 0x000e620008000800 */
[----:B------:R-:W-:-:S07]  /*0190*/  IMAD.MOV R14, RZ, RZ, -R0 ;  /* 0x000000ffff0e7224 */ /* 0x000fce00078e0a00 */
.L_x_5:
[----:B------:R-:W2:Y:S04]  /*01a0*/  LDG.E.64 R10, desc[UR4][R4.64] ;  /* 0x00000004040a7981 */ /* 0x000ea8000c1e1b00 */
[----:B------:R-:W3:Y:S04]  /*01b0*/  LDG.E.64 R6, desc[UR4][R4.64+0x10] ;  /* 0x0000100404067981 */ /* 0x000ee8000c1e1b00 */
[----:B------:R4:W5:Y:S01]  /*01c0*/  LDG.E.64 R12, desc[UR4][R4.64+0x8] ;  /* 0x00000804040c7981 */ /* 0x000962000c1e1b00 */
[----:B------:R-:W-:Y:S01]  /*01d0*/  IMAD.MOV.U32 R15, RZ, RZ, 0x2f800000 ;  /* 0x2f800000ff0f7424 */ /* 0x000fe200078e00ff */
[----:B------:R-:W-:Y:S01]  /*01e0*/  BSSY.RECONVERGENT B0, `(.L_x_1) ;  /* 0x0000039000007945 */ /* 0x000fe20003800200 */
[----:B--2---:R-:W-:Y:S01]  /*01f0*/  SHF.R.U32.HI R8, RZ, 0x2, R11 ;  /* 0x00000002ff087819 */ /* 0x004fe2000001160b */
[----:B------:R-:W-:-:S03]  /*0200*/  VIADD R16, R10, 0x587c5 ;  /* 0x000587c50a107836 */ /* 0x000fc60000000000 */
[----:B------:R-:W-:Y:S01]  /*0210*/  LOP3.LUT R8, R8, R11, RZ, 0x3c, !PT ;  /* 0x0000000b08087212 */ /* 0x000fe200078e3cff */
[----:B---3--:R-:W-:-:S03]  /*0220*/  IMAD.SHL.U32 R9, R7, 0x10, RZ ;  /* 0x0000001007097824 */ /* 0x008fc600078e00ff */
[----:B------:R-:W-:-:S04]  /*0230*/  SHF.L.U32 R11, R8, 0x1, RZ ;  /* 0x00000001080b7819 */ /* 0x000fc800000006ff */
[----:B------:R-:W-:Y:S01]  /*0240*/  LOP3.LUT R8, R8, R11, R9, 0x96, !PT ;  /* 0x0000000b08087212 */ /* 0x000fe200078e9609 */
[----:B------:R-:W-:-:S03]  /*0250*/  IMAD.MOV.U32 R9, RZ, RZ, R18 ;  /* 0x000000ffff097224 */ /* 0x000fc600078e0012 */
[----:B------:R-:W-:-:S05]  /*0260*/  LOP3.LUT R11, R8, R7, RZ, 0x3c, !PT ;  /* 0x00000007080b7212 */ /* 0x000fca00078e3cff */
[----:B------:R-:W-:-:S05]  /*0270*/  IMAD.IADD R8, R11, 0x1, R16 ;  /* 0x000000010b087824 */ /* 0x000fca00078e0210 */
[----:B------:R-:W-:-:S05]  /*0280*/  I2FP.F32.U32 R8, R8 ;  /* 0x0000000800087245 */ /* 0x000fca0000201000 */
[----:B------:R-:W-:-:S05]  /*0290*/  FFMA R8, R8, R15, 1.1641532182693481445e-10 ;  /* 0x2f00000008087423 */ /* 0x000fca000000000f */
[----:B-1----:R-:W-:Y:S02]  /*02a0*/  FSETP.GEU.AND P0, PT, R8, UR6, PT ;  /* 0x0000000608007c0b */ /* 0x002fe4000bf0e000 */
[----:B------:R-:W-:-:S11]  /*02b0*/  MOV R8, R17 ;  /* 0x0000001100087202 */ /* 0x000fd60000000f00 */
[----:B----4-:R-:W-:Y:S05]  /*02c0*/  @P0 BRA `(.L_x_2) ;  /* 0x0000000000a80947 */ /* 0x010fea0003800000 */
[----:B0-----:R-:W0:Y:S01]  /*02d0*/  I2F.U32.RP R18, UR7 ;  /* 0x0000000700127d06 */ /* 0x001e220008209000 */
[----:B-----5:R-:W-:Y:S01]  /*02e0*/  SHF.R.U32.HI R19, RZ, 0x2, R12 ;  /* 0x00000002ff137819 */ /* 0x020fe2000001160c */
[----:B------:R-:W-:Y:S01]  /*02f0*/  VIADD R20, R10, 0xb0f8a ;  /* 0x000b0f8a0a147836 */ /* 0x000fe20000000000 */
[----:B------:R-:W-:Y:S01]  /*0300*/  ISETP.NE.U32.AND P1, PT, RZ, UR7, PT ;  /* 0x00000007ff007c0c */ /* 0x000fe2000bf25070 */
[----:B------:R1:W-:Y:S01]  /*0310*/  STG.E.64 desc[UR4][R4.64+0x8], R6 ;  /* 0x0000080604007986 */ /* 0x0003e2000c101b04 */
[----:B------:R-:W-:Y:S02]  /*0320*/  LOP3.LUT R19, R19, R12, RZ, 0x3c, !PT ;  /* 0x0000000c13137212 */ /* 0x000fe400078e3cff */
[----:B------:R-:W-:-:S03]  /*0330*/  SHF.L.U32 R12, R11, 0x4, RZ ;  /* 0x000000040b0c7819 */ /* 0x000fc600000006ff */
[C---:B------:R-:W-:Y:S01]  /*0340*/  IMAD.SHL.U32 R16, R19.reuse, 0x2, RZ ;  /* 0x0000000213107824 */ /* 0x040fe200078e00ff */
[----:B0-----:R-:W0:Y:S04]  /*0350*/  MUFU.RCP R18, R18 ;  /* 0x0000001200127308 */ /* 0x001e280000001000 */
[----:B------:R-:W-:Y:S01]  /*0360*/  LOP3.LUT R12, R19, R16, R12, 0x96, !PT ;  /* 0x00000010130c7212 */ /* 0x000fe200078e960c */
[----:B------:R-:W-:-:S03]  /*0370*/  IMAD.MOV.U32 R16, RZ, RZ, RZ ;  /* 0x000000ffff107224 */ /* 0x000fc600078e00ff */
[----:B------:R-:W-:-:S04]  /*0380*/  LOP3.LUT R19, R12, R11, RZ, 0x3c, !PT ;  /* 0x0000000b0c137212 */ /* 0x000fc800078e3cff */
[----:B------:R-:W-:Y:S01]  /*0390*/  IADD3 R10, PT, PT, R19, R20, RZ ;  /* 0x00000014130a7210 */ /* 0x000fe20007ffe0ff */
[----:B0-----:R-:W-:Y:S02]  /*03a0*/  VIADD R17, R18, 0xffffffe ;  /* 0x0ffffffe12117836 */ /* 0x001fe40000000000 */
[----:B------:R-:W-:-:S04]  /*03b0*/  IMAD.MOV.U32 R18, RZ, RZ, R11 ;  /* 0x000000ffff127224 */ /* 0x000fc800078e000b */
[----:B------:R-:W0:Y:S01]  /*03c0*/  F2I.FTZ.U32.TRUNC.NTZ R17, R17 ;  /* 0x0000001100117305 */ /* 0x000e22000021f000 */
[----:B------:R2:W-:Y:S01]  /*03d0*/  STG.E.64 desc[UR4][R4.64+0x10], R18 ;  /* 0x0000101204007986 */ /* 0x0005e2000c101b04 */
[----:B0-----:R-:W-:-:S04]  /*03e0*/  IMAD.MOV R21, RZ, RZ, -R17 ;  /* 0x000000ffff157224 */ /* 0x001fc800078e0a11 */
[----:B------:R-:W-:-:S04]  /*03f0*/  IMAD R21, R21, UR7, RZ ;  /* 0x0000000715157c24 */ /* 0x000fc8000f8e02ff */
[----:B------:R-:W-:Y:S01]  /*0400*/  IMAD.HI.U32 R17, R17, R21, R16 ;  /* 0x0000001511117227 */ /* 0x000fe200078e0010 */
[----:B------:R-:W-:-:S05]  /*0410*/  MOV R21, R13 ;  /* 0x0000000d00157202 */ /* 0x000fca0000000f00 */
[----:B------:R-:W-:Y:S01]  /*0420*/  IMAD.HI.U32 R17, R17, R10, RZ ;  /* 0x0000000a11117227 */ /* 0x000fe200078e00ff */
[----:B------:R2:W-:Y:S03]  /*0430*/  STG.E.64 desc[UR4][R4.64], R20 ;  /* 0x0000001404007986 */ /* 0x0005e6000c101b04 */
[----:B------:R-:W-:Y:S01]  /*0440*/  IMAD.MOV R17, RZ, RZ, -R17 ;  /* 0x000000ffff117224 */ /* 0x000fe200078e0a11 */
[----:B------:R-:W3:Y:S03]  /*0450*/  LDG.E R25, desc[UR4][R8.64+-0x4] ;  /* 0xfffffc0408197981 */ /* 0x000ee6000c1e1900 */
[----:B------:R-:W-:-:S05]  /*0460*/  IMAD R23, R17, UR7, R10 ;  /* 0x0000000711177c24 */ /* 0x000fca000f8e020a */
[----:B------:R-:W-:-:S13]  /*0470*/  ISETP.GE.U32.AND P0, PT, R23, UR7, PT ;  /* 0x0000000717007c0c */ /* 0x000fda000bf06070 */
[----:B------:R-:W-:-:S05]  /*0480*/  @P0 VIADD R23, R23, -UR7 ;  /* 0x8000000717170c36 */ /* 0x000fca0008000000 */
[----:B------:R-:W-:-:S13]  /*0490*/  ISETP.GE.U32.AND P0, PT, R23, UR7, PT ;  /* 0x0000000717007c0c */ /* 0x000fda000bf06070 */
[----:B------:R-:W-:Y:S01]  /*04a0*/  @P0 VIADD R23, R23, -UR7 ;  /* 0x8000000717170c36 */ /* 0x000fe20008000000 */
[----:B------:R-:W-:-:S05]  /*04b0*/  @!P1 LOP3.LUT R23, RZ, UR7, RZ, 0x33, !PT ;  /* 0x00000007ff179c12 */ /* 0x000fca000f8e33ff */
[----:B------:R-:W-:-:S05]  /*04c0*/  IMAD.WIDE.U32 R22, R23, 0x4, R2 ;  /* 0x0000000417167825 */ /* 0x000fca00078e0002 */
[----:B------:R-:W4:Y:S04]  /*04d0*/  LDG.E R27, desc[UR4][R22.64] ;  /* 0x00000004161b7981 */ /* 0x000f28000c1e1900 */
[----:B----4-:R2:W-:Y:S04]  /*04e0*/  STG.E desc[UR4][R8.64+-0x4], R27 ;  /* 0xfffffc1b08007986 */ /* 0x0105e8000c101904 */
[----:B---3--:R2:W-:Y:S04]  /*04f0*/  STG.E desc[UR4][R22.64], R25 ;  /* 0x0000001916007986 */ /* 0x0085e8000c101904 */
[----:B------:R-:W1:Y:S04]  /*0500*/  LDG.E.64 R12, desc[UR4][R4.64+0x8] ;  /* 0x00000804040c7981 */ /* 0x000e68000c1e1b00 */
[----:B------:R-:W3:Y:S04]  /*0510*/  LDG.E.64 R16, desc[UR4][R4.64] ;  /* 0x0000000404107981 */ /* 0x000ee8000c1e1b00 */
[----:B------:R-:W4:Y:S01]  /*0520*/  LDG.E.64 R10, desc[UR4][R4.64+0x10] ;  /* 0x00001004040a7981 */ /* 0x000f22000c1e1b00 */
[----:B-1----:R-:W-:-:S02]  /*0530*/  IMAD.MOV.U32 R6, RZ, RZ, R13 ;  /* 0x000000ffff067224 */ /* 0x002fc400078e000d */
[----:B------:R-:W-:Y:S01]  /*0540*/  IMAD.MOV.U32 R13, RZ, RZ, R12 ;  /* 0x000000ffff0d7224 */ /* 0x000fe200078e000c */
[----:B---3--:R-:W-:Y:S01]  /*0550*/  MOV R12, R17 ;  /* 0x00000011000c7202 */ /* 0x008fe20000000f00 */
[----:B--2-4-:R-:W-:-:S07]  /*0560*/  IMAD.MOV.U32 R7, RZ, RZ, R10 ;  /* 0x000000ffff077224 */ /* 0x014fce00078e000a */
.L_x_2:
[----:B0-----:R-:W-:Y:S05]  /*0570*/  BSYNC.RECONVERGENT B0 ;  /* 0x0000000000007941 */ /* 0x001fea0003800200 */
.L_x_1:
[----:B-----5:R-:W-:Y:S01]  /*0580*/  SHF.R.U32.HI R17, RZ, 0x2, R12 ;  /* 0x00000002ff117819 */ /* 0x020fe2000001160c */
[----:B------:R-:W-:Y:S01]  /*0590*/  IMAD.SHL.U32 R10, R11, 0x10, RZ ;  /* 0x000000100b0a7824 */ /* 0x000fe200078e00ff */
[----:B------:R0:W-:Y:S01]  /*05a0*/  STG.E.64 desc[UR4][R4.64+0x8], R6 ;  /* 0x0000080604007986 */ /* 0x0001e2000c101b04 */
[----:B------:R-:W-:Y:S01]  /*05b0*/  IMAD.MOV.U32 R18, RZ, RZ, R11 ;  /* 0x000000ffff127224 */ /* 0x000fe200078e000b */
[----:B------:R-:W-:Y:S01]  /*05c0*/  LOP3.LUT R17, R17, R12, RZ, 0x3c, !PT ;  /* 0x0000000c11117212 */ /* 0x000fe200078e3cff */
[----:B------:R-:W-:Y:S01]  /*05d0*/  VIADD R14, R14, 0x2 ;  /* 0x000000020e0e7836 */ /* 0x000fe20000000000 */
[----:B------:R-:W-:Y:S03]  /*05e0*/  BSSY.RECONVERGENT B0, `(.L_x_3) ;  /* 0x0000032000007945 */ /* 0x000fe60003800200 */
[----:B------:R-:W-:Y:S01]  /*05f0*/  IMAD.SHL.U32 R12, R17, 0x2, RZ ;  /* 0x00000002110c7824 */ /* 0x000fe200078e00ff */
[----:B------:R-:W-:-:S04]  /*0600*/  ISETP.NE.AND P0, PT, R14, RZ, PT ;  /* 0x000000ff0e00720c */ /* 0x000fc80003f05270 */
[----:B------:R-:W-:Y:S02]  /*0610*/  LOP3.LUT R10, R17, R12, R10, 0x96, !PT ;  /* 0x0000000c110a7212 */ /* 0x000fe400078e960a */
[----:B------:R-:W-:Y:S02]  /*0620*/  IADD3 R12, PT, PT, R16, 0x587c5, RZ ;  /* 0x000587c5100c7810 */ /* 0x000fe40007ffe0ff */
[----:B------:R-:W-:-:S03]  /*0630*/  LOP3.LUT R19, R10, R11, RZ, 0x3c, !PT ;  /* 0x0000000b0a137212 */ /* 0x000fc600078e3cff */
[----:B------:R0:W-:Y:S02]  /*0640*/  STG.E.64 desc[UR4][R4.64], R12 ;  /* 0x0000000c04007986 */ /* 0x0001e4000c101b04 */
[----:B------:R-:W-:Y:S02]  /*0650*/  IMAD.IADD R10, R19, 0x1, R12 ;  /* 0x00000001130a7824 */ /* 0x000fe400078e020c */
[----:B------:R0:W-:Y:S03]  /*0660*/  STG.E.64 desc[UR4][R4.64+0x10], R18 ;  /* 0x0000101204007986 */ /* 0x0001e6000c101b04 */
[----:B------:R-:W-:-:S05]  /*0670*/  I2FP.F32.U32 R10, R10 ;  /* 0x0000000a000a7245 */ /* 0x000fca0000201000 */
[----:B------:R-:W-:-:S05]  /*0680*/  FFMA R10, R10, R15, 1.1641532182693481445e-10 ;  /* 0x2f0000000a0a7423 */ /* 0x000fca000000000f */
[----:B------:R-:W-:-:S13]  /*0690*/  FSETP.GEU.AND P1, PT, R10, UR6, PT ;  /* 0x000000060a007c0b */ /* 0x000fda000bf2e000 */
[----:B0-----:R-:W-:Y:S05]  /*06a0*/  @P1 BRA `(.L_x_4) ;  /* 0x0000000000941947 */ /* 0x001fea0003800000 */
[----:B------:R-:W0:Y:S01]  /*06b0*/  I2F.U32.RP R15, UR7 ;  /* 0x00000007000f7d06 */ /* 0x000e220008209000 */
[----:B------:R-:W-:Y:S01]  /*06c0*/  SHF.R.U32.HI R10, RZ, 0x2, R13 ;  /* 0x00000002ff0a7819 */ /* 0x000fe2000001160d */
[----:B------:R-:W-:Y:S01]  /*06d0*/  IMAD.MOV.U32 R20, RZ, RZ, R7 ;  /* 0x000000ffff147224 */ /* 0x000fe200078e0007 */
[----:B------:R-:W-:Y:S02]  /*06e0*/  ISETP.NE.U32.AND P2, PT, RZ, UR7, PT ;  /* 0x00000007ff007c0c */ /* 0x000fe4000bf45070 */
[----:B------:R-:W-:Y:S01]  /*06f0*/  LOP3.LUT R10, R10, R13, RZ, 0x3c, !PT ;  /* 0x0000000d0a0a7212 */ /* 0x000fe200078e3cff */
[----:B------:R-:W-:Y:S01]  /*0700*/  IMAD.SHL.U32 R13, R19, 0x10, RZ ;  /* 0x00000010130d7824 */ /* 0x000fe200078e00ff */
[----:B------:R-:W-:Y:S01]  /*0710*/  MOV R21, R11 ;  /* 0x0000000b00157202 */ /* 0x000fe20000000f00 */
[----:B------:R-:W-:Y:S02]  /*0720*/  IMAD.MOV.U32 R11, RZ, RZ, R6 ;  /* 0x000000ffff0b7224 */ /* 0x000fe400078e0006 */
[----:B------:R-:W-:-:S02]  /*0730*/  IMAD.SHL.U32 R12, R10, 0x2, RZ ;  /* 0x000000020a0c7824 */ /* 0x000fc400078e00ff */
[----:B------:R1:W-:Y:S01]  /*0740*/  STG.E.64 desc[UR4][R4.64+0x8], R20 ;  /* 0x0000081404007986 */ /* 0x0003e2000c101b04 */
[----:B0-----:R-:W0:Y:S02]  /*0750*/  MUFU.RCP R15, R15 ;  /* 0x0000000f000f7308 */ /* 0x001e240000001000 */
[----:B------:R-:W-:Y:S02]  /*0760*/  LOP3.LUT R12, R10, R12, R13, 0x96, !PT ;  /* 0x0000000c0a0c7212 */ /* 0x000fe400078e960d */
[----:B------:R-:W-:Y:S01]  /*0770*/  IADD3 R10, PT, PT, R16, 0xb0f8a, RZ ;  /* 0x000b0f8a100a7810 */ /* 0x000fe20007ffe0ff */
[----:B------:R-:W-:Y:S01]  /*0780*/  IMAD.MOV.U32 R16, RZ, RZ, RZ ;  /* 0x000000ffff107224 */ /* 0x000fe200078e00ff */
[----:B------:R-:W-:-:S03]  /*0790*/  LOP3.LUT R13, R12, R19, RZ, 0x3c, !PT ;  /* 0x000000130c0d7212 */ /* 0x000fc600078e3cff */
[----:B------:R1:W-:Y:S02]  /*07a0*/  STG.E.64 desc[UR4][R4.64], R10 ;  /* 0x0000000a04007986 */ /* 0x0003e4000c101b04 */
[----:B------:R-:W-:Y:S01]  /*07b0*/  IMAD.IADD R12, R13, 0x1, R10 ;  /* 0x000000010d0c7824 */ /* 0x000fe200078e020a */
[----:B0-----:R-:W-:-:S06]  /*07c0*/  IADD3 R17, PT, PT, R15, 0xffffffe, RZ ;  /* 0x0ffffffe0f117810 */ /* 0x001fcc0007ffe0ff */
[----:B------:R-:W0:Y:S02]  /*07d0*/  F2I.FTZ.U32.TRUNC.NTZ R17, R17 ;  /* 0x0000001100117305 */ /* 0x000e24000021f000 */
[----:B0-----:R-:W-:-:S04]  /*07e0*/  IMAD.MOV R18, RZ, RZ, -R17 ;  /* 0x000000ffff127224 */ /* 0x001fc800078e0a11 */
[----:B------:R-:W-:-:S04]  /*07f0*/  IMAD R15, R18, UR7, RZ ;  /* 0x00000007120f7c24 */ /* 0x000fc8000f8e02ff */
[----:B------:R-:W-:-:S06]  /*0800*/  IMAD.HI.U32 R15, R17, R15, R16 ;  /* 0x0000000f110f7227 */ /* 0x000fcc00078e0010 */
[----:B------:R-:W-:-:S04]  /*0810*/  IMAD.HI.U32 R15, R15, R12, RZ ;  /* 0x0000000c0f0f7227 */ /* 0x000fc800078e00ff */
[----:B------:R-:W-:-:S04]  /*0820*/  IMAD.MOV R15, RZ, RZ, -R15 ;  /* 0x000000ffff0f7224 */ /* 0x000fc800078e0a0f */
[----:B------:R-:W-:Y:S02]  /*0830*/  IMAD R15, R15, UR7, R12 ;  /* 0x000000070f0f7c24 */ /* 0x000fe4000f8e020c */
[----:B------:R-:W-:-:S03]  /*0840*/  IMAD.MOV.U32 R12, RZ, RZ, R19 ;  /* 0x000000ffff0c7224 */ /* 0x000fc600078e0013 */
[C---:B------:R-:W-:Y:S02]  /*0850*/  ISETP.GE.U32.AND P1, PT, R15.reuse, UR7, PT ;  /* 0x000000070f007c0c */ /* 0x040fe4000bf26070 */
[----:B------:R1:W-:Y:S11]  /*0860*/  STG.E.64 desc[UR4][R4.64+0x10], R12 ;  /* 0x0000100c04007986 */ /* 0x0003f6000c101b04 */
[----:B------:R-:W-:-:S04]  /*0870*/  @P1 IADD3 R15, PT, PT, R15, -UR7, RZ ;  /* 0x800000070f0f1c10 */ /* 0x000fc8000fffe0ff */
[----:B------:R-:W-:-:S13]  /*0880*/  ISETP.GE.U32.AND P1, PT, R15, UR7, PT ;  /* 0x000000070f007c0c */ /* 0x000fda000bf26070 */
[----:B------:R-:W-:Y:S01]  /*0890*/  @P1 VIADD R15, R15, -UR7 ;  /* 0x800000070f0f1c36 */ /* 0x000fe20008000000 */
[----:B------:R-:W-:-:S05]  /*08a0*/  @!P2 LOP3.LUT R15, RZ, UR7, RZ, 0x33, !PT ;  /* 0x00000007ff0fac12 */ /* 0x000fca000f8e33ff */
[----:B------:R-:W-:Y:S02]  /*08b0*/  IMAD.WIDE.U32 R6, R15, 0x4, R2 ;  /* 0x000000040f067825 */ /* 0x000fe400078e0002 */
[----:B------:R-:W2:Y:S04]  /*08c0*/  LDG.E R15, desc[UR4][R8.64] ;  /* 0x00000004080f7981 */ /* 0x000ea8000c1e1900 */
[----:B------:R-:W3:Y:S04]  /*08d0*/  LDG.E R17, desc[UR4][R6.64] ;  /* 0x0000000406117981 */ /* 0x000ee8000c1e1900 */
[----:B---3--:R1:W-:Y:S04]  /*08e0*/  STG.E desc[UR4][R8.64], R17 ;  /* 0x0000001108007986 */ /* 0x0083e8000c101904 */
[----:B--2---:R1:W-:Y:S02]  /*08f0*/  STG.E desc[UR4][R6.64], R15 ;  /* 0x0000000f06007986 */ /* 0x0043e4000c101904 */
.L_x_4:
[----:B------:R-:W-:Y:S05]  /*0900*/  BSYNC.RECONVERGENT B0 ;  /* 0x0000000000007941 */ /* 0x000fea0003800200 */
.L_x_3:
[----:B-1----:R-:W-:-:S04]  /*0910*/  IADD3 R17, P1, PT, R8, 0x8, RZ ;  /* 0x0000000808117810 */ /* 0x002fc80007f3e0ff */
[----:B------:R-:W-:Y:S01]  /*0920*/  IADD3.X R18, PT, PT, RZ, R9, RZ, P1, !PT ;  /* 0x00000009ff127210 */ /* 0x000fe20000ffe4ff */
[----:B------:R-:W-:Y:S08]  /*0930*/  @P0 BRA `(.L_x_5) ;  /* 0xfffffff800180947 */ /* 0x000ff0000383ffff */
[----:B------:R-:W-:Y:S02]  /*0940*/  IMAD.MOV.U32 R8, RZ, RZ, R0 ;  /* 0x000000ffff087224 */ /* 0x000fe400078e0000 */
[----:B------:R-:W-:-:S07]  /*0950*/  IMAD.MOV.U32 R9, RZ, RZ, RZ ;  /* 0x000000ffff097224 */ /* 0x000fce00078e00ff */
.L_x_0:
[----:B------:R-:W0:Y:S02]  /*0960*/  LDC R0, c[0x0][0x388] ;  /* 0x0000e200ff007b82 */ /* 0x000e240000000800 */
[----:B0-----:R-:W-:-:S04]  /*0970*/  LOP3.LUT R6, R0, 0x1, RZ, 0xc0, !PT ;  /* 0x0000000100067812 */ /* 0x001fc800078ec0ff */
[----:B------:R-:W-:-:S13]  /*0980*/  ISETP.NE.U32.AND P0, PT, R6, 0x1, PT ;  /* 0x000000010600780c */ /* 0x000fda0003f05070 */
[----:B------:R-:W-:Y:S05]  /*0990*/  @P0 EXIT ;  /* 0x000000000000094d */ /* 0x000fea0003800000 */
[----:B------:R-:W2:Y:S01]  /*09a0*/  LDG.E.64 R12, desc[UR4][R4.64] ;  /* 0x00000004040c7981 */ /* 0x000ea2000c1e1b00 */
[----:B------:R-:W0:Y:S03]  /*09b0*/  LDCU UR6, c[0x0][0x390] ;  /* 0x00007200ff0677ac */ /* 0x000e260008000800 */
[----:B------:R-:W3:Y:S04]  /*09c0*/  LDG.E.64 R6, desc[UR4][R4.64+0x10] ;  /* 0x0000100404067981 */ /* 0x000ee8000c1e1b00 */
[----:B------:R-:W4:Y:S01]  /*09d0*/  LDG.E.64 R10, desc[UR4][R4.64+0x8] ;  /* 0x00000804040a7981 */ /* 0x000f22000c1e1b00 */
[----:B--2---:R-:W-:Y:S01]  /*09e0*/  SHF.R.U32.HI R14, RZ, 0x2, R13 ;  /* 0x00000002ff0e7819 */ /* 0x004fe2000001160d */
[----:B------:R-:W-:-:S03]  /*09f0*/  VIADD R16, R12, 0x587c5 ;  /* 0x000587c50c107836 */ /* 0x000fc60000000000 */
[----:B------:R-:W-:Y:S01]  /*0a00*/  LOP3.LUT R14, R14, R13, RZ, 0x3c, !PT ;  /* 0x0000000d0e0e7212 */ /* 0x000fe200078e3cff */
[----:B---3--:R-:W-:Y:S01]  /*0a10*/  IMAD.MOV.U32 R19, RZ, RZ, R6 ;  /* 0x000000ffff137224 */ /* 0x008fe200078e0006 */
[----:B------:R-:W-:Y:S01]  /*0a20*/  SHF.L.U32 R13, R7, 0x4, RZ ;  /* 0x00000004070d7819 */ /* 0x000fe200000006ff */
[----:B----4-:R-:W-:Y:S02]  /*0a30*/  IMAD.MOV.U32 R17, RZ, RZ, R10 ;  /* 0x000000ffff117224 */ /* 0x010fe400078e000a */
[C---:B------:R-:W-:Y:S02]  /*0a40*/  IMAD.SHL.U32 R15, R14.reuse, 0x2, RZ ;  /* 0x000000020e0f7824 */ /* 0x040fe400078e00ff */
[----:B------:R-:W-:Y:S01]  /*0a50*/  IMAD.MOV.U32 R18, RZ, RZ, R11 ;  /* 0x000000ffff127224 */ /* 0x000fe200078e000b */
[----:B------:R1:W-:Y:S02]  /*0a60*/  STG.E.64 desc[UR4][R4.64], R16 ;  /* 0x0000001004007986 */ /* 0x0003e4000c101b04 */
[----:B------:R-:W-:-:S02]  /*0a70*/  LOP3.LUT R14, R14, R15, R13, 0x96, !PT ;  /* 0x0000000f0e0e7212 */ /* 0x000fc400078e960d */
[----:B------:R1:W-:Y:S02]  /*0a80*/  STG.E.64 desc[UR4][R4.64+0x8], R18 ;  /* 0x0000081204007986 */ /* 0x0003e4000c101b04 */
[----:B------:R-:W-:Y:S01]  /*0a90*/  LOP3.LUT R15, R14, R7, RZ, 0x3c, !PT ;  /* 0x000000070e0f7212 */ /* 0x000fe200078e3cff */
[----:B------:R-:W-:-:S03]  /*0aa0*/  IMAD.MOV.U32 R14, RZ, RZ, 0x2f800000 ;  /* 0x2f800000ff0e7424 */ /* 0x000fc600078e00ff */
[----:B------:R-:W-:-:S04]  /*0ab0*/  IADD3 R13, PT, PT, R15, R16, RZ ;  /* 0x000000100f0d7210 */ /* 0x000fc80007ffe0ff */
[----:B------:R-:W-:-:S05]  /*0ac0*/  I2FP.F32.U32 R13, R13 ;  /* 0x0000000d000d7245 */ /* 0x000fca0000201000 */
[----:B------:R-:W-:Y:S01]  /*0ad0*/  FFMA R13, R13, R14, 1.1641532182693481445e-10 ;  /* 0x2f0000000d0d7423 */ /* 0x000fe2000000000e */
[----:B------:R-:W-:-:S04]  /*0ae0*/  MOV R14, R7 ;  /* 0x00000007000e7202 */ /* 0x000fc80000000f00 */
[----:B0-----:R-:W-:Y:S01]  /*0af0*/  FSETP.GEU.AND P0, PT, R13, UR6, PT ;  /* 0x000000060d007c0b */ /* 0x001fe2000bf0e000 */
[----:B------:R1:W-:-:S12]  /*0b00*/  STG.E.64 desc[UR4][R4.64+0x10], R14 ;  /* 0x0000100e04007986 */ /* 0x0003d8000c101b04 */
[----:B------:R-:W-:Y:S05]  /*0b10*/  @P0 EXIT ;  /* 0x000000000000094d */ /* 0x000fea0003800000 */
[----:B-1----:R-:W0:Y:S01]  /*0b20*/  I2F.U32.RP R16, R0 ;  /* 0x0000000000107306 */ /* 0x002e220000209000 */
[----:B------:R-:W-:Y:S01]  /*0b30*/  SHF.R.U32.HI R17, RZ, 0x2, R10 ;  /* 0x00000002ff117819 */ /* 0x000fe2000001160a */
[----:B------:R-:W-:Y:S01]  /*0b40*/  STG.E.64 desc[UR4][R4.64+0x8], R6 ;  /* 0x0000080604007986 */ /* 0x000fe2000c101b04 */
[----:B------:R-:W-:Y:S02]  /*0b50*/  ISETP.NE.U32.AND P1, PT, R0, RZ, PT ;  /* 0x000000ff0000720c */ /* 0x000fe40003f25070 */
[----:B------:R-:W-:Y:S01]  /*0b60*/  LOP3.LUT R17, R17, R10, RZ, 0x3c, !PT ;  /* 0x0000000a11117212 */ /* 0x000fe200078e3cff */
[----:B------:R-:W-:-:S03]  /*0b70*/  IMAD.SHL.U32 R10, R15, 0x10, RZ ;  /* 0x000000100f0a7824 */ /* 0x000fc600078e00ff */
[----:B------:R-:W-:-:S04]  /*0b80*/  SHF.L.U32 R14, R17, 0x1, RZ ;  /* 0x00000001110e7819 */ /* 0x000fc800000006ff */
[----:B------:R-:W-:Y:S01]  /*0b90*/  LOP3.LUT R14, R17, R14, R10, 0x96, !PT ;  /* 0x0000000e110e7212 */ /* 0x000fe200078e960a */
[----:B------:R-:W-:Y:S01]  /*0ba0*/  VIADD R10, R12, 0xb0f8a ;  /* 0x000b0f8a0c0a7836 */ /* 0x000fe20000000000 */
[----:B0-----:R-:W0:Y:S01]  /*0bb0*/  MUFU.RCP R16, R16 ;  /* 0x0000001000107308 */ /* 0x001e220000001000 */
[----:B------:R-:W-:Y:S01]  /*0bc0*/  IMAD.MOV.U32 R12, RZ, RZ, RZ ;  /* 0x000000ffff0c7224 */ /* 0x000fe200078e00ff */
[----:B------:R-:W-:Y:S02]  /*0bd0*/  LOP3.LUT R17, R14, R15, RZ, 0x3c, !PT ;  /* 0x0000000f0e117212 */ /* 0x000fe400078e3cff */
[----:B------:R-:W-:Y:S01]  /*0be0*/  STG.E.64 desc[UR4][R4.64], R10 ;  /* 0x0000000a04007986 */ /* 0x000fe2000c101b04 */
[----:B0-----:R-:W-:Y:S01]  /*0bf0*/  IADD3 R13, PT, PT, R16, 0xffffffe, RZ ;  /* 0x0ffffffe100d7810 */ /* 0x001fe20007ffe0ff */
[----:B------:R-:W-:-:S05]  /*0c00*/  IMAD.MOV.U32 R16, RZ, RZ, R15 ;  /* 0x000000ffff107224 */ /* 0x000fca00078e000f */
[----:B------:R-:W0:Y:S01]  /*0c10*/  F2I.FTZ.U32.TRUNC.NTZ R13, R13 ;  /* 0x0000000d000d7305 */ /* 0x000e22000021f000 */
[----:B------:R-:W-:Y:S01]  /*0c20*/  STG.E.64 desc[UR4][R4.64+0x10], R16 ;  /* 0x0000101004007986 */ /* 0x000fe2000c101b04 */
[----:B0-----:R-:W-:-:S04]  /*0c30*/  IMAD.MOV R19, RZ, RZ, -R13 ;  /* 0x000000ffff137224 */ /* 0x001fc800078e0a0d */
[----:B------:R-:W-:-:S04]  /*0c40*/  IMAD R19, R19, R0, RZ ;  /* 0x0000000013137224 */ /* 0x000fc800078e02ff */
[----:B------:R-:W-:Y:S01]  /*0c50*/  IMAD.HI.U32 R12, R13, R19, R12 ;  /* 0x000000130d0c7227 */ /* 0x000fe200078e000c */
[----:B------:R-:W-:-:S05]  /*0c60*/  IADD3 R13, PT, PT, R17, R10, RZ ;  /* 0x0000000a110d7210 */ /* 0x000fca0007ffe0ff */
[----:B------:R-:W-:-:S04]  /*0c70*/  IMAD.HI.U32 R12, R12, R13, RZ ;  /* 0x0000000d0c0c7227 */ /* 0x000fc800078e00ff */
[----:B------:R-:W-:-:S04]  /*0c80*/  IMAD.MOV R12, RZ, RZ, -R12 ;  /* 0x000000ffff0c7224 */ /* 0x000fc800078e0a0c */
[----:B------:R-:W-:-:S05]  /*0c90*/  IMAD R19, R0, R12, R13 ;  /* 0x0000000c00137224 */ /* 0x000fca00078e020d */
[----:B------:R-:W-:-:S13]  /*0ca0*/  ISETP.GE.U32.AND P0, PT, R19, R0, PT ;  /* 0x000000001300720c */ /* 0x000fda0003f06070 */
[----:B------:R-:W-:-:S05]  /*0cb0*/  @P0 IMAD.IADD R19, R19, 0x1, -R0 ;  /* 0x0000000113130824 */ /* 0x000fca00078e0a00 */
[----:B------:R-:W-:-:S13]  /*0cc0*/  ISETP.GE.U32.AND P0, PT, R19, R0, PT ;  /* 0x000000001300720c */ /* 0x000fda0003f06070 */
[----:B------:R-:W-:Y:S02]  /*0cd0*/  @P0 IADD3 R19, PT, PT, R19, -R0, RZ ;  /* 0x8000000013130210 */ /* 0x000fe40007ffe0ff */
[C---:B------:R-:W-:Y:S02]  /*0ce0*/  LEA R12, P0, R8.reuse, R2, 0x2 ;  /* 0x00000002080c7211 */ /* 0x040fe400078010ff */
[----:B------:R-:W-:Y:S02]  /*0cf0*/  @!P1 LOP3.LUT R19, RZ, R0, RZ, 0x33, !PT ;  /* 0x00000000ff139212 */ /* 0x000fe400078e33ff */
[----:B------:R-:W-:-:S03]  /*0d00*/  LEA.HI.X R13, R8, R3, R9, 0x2, P0 ;  /* 0x00000003080d7211 */ /* 0x000fc600000f1409 */
[----:B------:R-:W-:Y:S02]  /*0d10*/  IMAD.WIDE.U32 R2, R19, 0x4, R2 ;  /* 0x0000000413027825 */ /* 0x000fe400078e0002 */
[----:B------:R-:W2:Y:S04]  /*0d20*/  LDG.E R9, desc[UR4][R12.64] ;  /* 0x000000040c097981 */ /* 0x000ea8000c1e1900 */
[----:B------:R-:W3:Y:S04]  /*0d30*/  LDG.E R15, desc[UR4][R2.64] ;  /* 0x00000004020f7981 */ /* 0x000ee8000c1e1900 */
[----:B---3--:R-:W-:Y:S04]  /*0d40*/  STG.E desc[UR4][R12.64], R15 ;  /* 0x0000000f0c007986 */ /* 0x008fe8000c101904 */
[----:B--2---:R-:W-:Y:S01]  /*0d50*/  STG.E desc[UR4][R2.64], R9 ;  /* 0x0000000902007986 */ /* 0x004fe2000c101904 */
[----:B------:R-:W-:Y:S05]  /*0d60*/  EXIT ;  /* 0x000000000000794d */ /* 0x000fea0003800000 */
.L_x_6:
[----:B------:R-:W-:-:S00]  /*0d70*/  BRA `(.L_x_6) ;  /* 0xfffffffc00fc7947 */ /* 0x000fc0000383ffff */
[----:B------:R-:W-:-:S00]  /*0d80*/  NOP ;  /* 0x0000000000007918 */ /* 0x000fc00000000000 */
[----:B------:R-:W-:-:S00]  /*0d90*/  NOP ;  /* 0x0000000000007918 */ /* 0x000fc00000000000 */
[----:B------:R-:W-:-:S00]  /*0da0*/  NOP ;  /* 0x0000000000007918 */ /* 0x000fc00000000000 */
[----:B------:R-:W-:-:S00]  /*0db0*/  NOP ;  /* 0x0000000000007918 */ /* 0x000fc00000000000 */
[----:B------:R-:W-:-:S00]  /*0dc0*/  NOP ;  /* 0x0000000000007918 */ /* 0x000fc00000000000 */
[----:B------:R-:W-:-:S00]  /*0dd0*/  NOP ;  /* 0x0000000000007918 */ /* 0x000fc00000000000 */
[----:B------:R-:W-:-:S00]  /*0de0*/  NOP ;  /* 0x0000000000007918 */ /* 0x000fc00000000000 */
[----:B------:R-:W-:-:S00]  /*0df0*/  NOP ;  /* 0x0000000000007918 */ /* 0x000fc00000000000 */
.L_x_35:


//--------------------- .text._Z26evaluate_population_kernelPiS_PK9CostRangeiiP17curandStateXORWOW --------------------------
	.section	.text._Z26evaluate_population_kernelPiS_PK9CostRangeiiP17curandStateXORWOW,"ax",@progbits
	.align	128
        .global         _Z26evaluate_population_kernelPiS_PK9CostRangeiiP17curandStateXORWOW
        .type           _Z26evaluate_population_kernelPiS_PK9CostRangeiiP17curandStateXORWOW,@function
        .size           _Z26evaluate_population_kernelPiS_PK9CostRangeiiP17curandStateXORWOW,(.L_x_36 - _Z26evaluate_population_kernelPiS_PK9CostRangeiiP17curandStateXORWOW)
        .other          _Z26evaluate_population_kernelPiS_PK9CostRangeiiP17curandStateXORWOW,@"STO_CUDA_ENTRY STV_DEFAULT"
_Z26evaluate_population_kernelPiS_PK9CostRangeiiP17curandStateXORWOW:
.text._Z26evaluate_population_kernelPiS_PK9CostRangeiiP17curandStateXORWOW:
        /* <DEDUP_REMOVED lines=8> */
[----:B------:R-:W0:Y:S01]  /*0080*/  LDCU UR4, c[0x0][0x398] ;  /* 0x00007300ff0477ac */ /* 0x000e220008000800 */
[----:B------:R-:W-:Y:S01]  /*0090*/  IMAD.MOV.U32 R24, RZ, RZ, RZ ;  /* 0x000000ffff187224 */ /* 0x000fe200078e00ff */
[----:B------:R-:W1:Y:S01]  /*00a0*/  LDCU.64 UR10, c[0x0][0x358] ;  /* 0x00006b00ff0a77ac */ /* 0x000e620008000a00 */
[----:B0-----:R-:W-:-:S09]  /*00b0*/  UISETP.GE.AND UP0, UPT, UR4, 0x1, UPT ;  /* 0x000000010400788c */ /* 0x001fd2000bf06270 */
[----:B-1----:R-:W-:Y:S05]  /*00c0*/  BRA.U !UP0, `(.L_x_7) ;  /* 0x0000001908447547 */ /* 0x002fea000b800000 */
[----:B------:R-:W0:Y:S01]  /*00d0*/  LDC.64 R12, c[0x0][0x380] ;  /* 0x0000e000ff0c7b82 */ /* 0x000e220000000a00 */
[----:B------:R-:W-:Y:S02]  /*00e0*/  UISETP.GE.U32.AND UP0, UPT, UR4, 0x4, UPT ;  /* 0x000000040400788c */ /* 0x000fe4000bf06070 */
[----:B------:R-:W-:Y:S02]  /*00f0*/  IMAD R3, R0, UR4, RZ ;  /* 0x0000000400037c24 */ /* 0x000fe4000f8e02ff */
[----:B------:R-:W-:Y:S02]  /*0100*/  HFMA2 R24, -RZ, RZ, 0, 0 ;  /* 0x00000000ff187431 */ /* 0x000fe400000001ff */
[----:B------:R-:W-:Y:S01]  /*0110*/  IMAD.MOV.U32 R2, RZ, RZ, RZ ;  /* 0x000000ffff027224 */ /* 0x000fe200078e00ff */
[----:B------:R-:W-:Y:S01]  /*0120*/  ULOP3.LUT UR6, UR4, 0x3, URZ, 0xc0, !UPT ;  /* 0x0000000304067892 */ /* 0x000fe2000f8ec0ff */
[----:B------:R-:W1:Y:S01]  /*0130*/  LDC.64 R10, c[0x0][0x3a0] ;  /* 0x0000e800ff0a7b82 */ /* 0x000e620000000a00 */
[----:B0-----:R-:W-:-:S04]  /*0140*/  IMAD.WIDE R12, R3, 0x4, R12 ;  /* 0x00000004030c7825 */ /* 0x001fc800078e020c */
[----:B-1----:R-:W-:Y:S01]  /*0150*/  IMAD.WIDE R10, R0, 0x30, R10 ;  /* 0x00000030000a7825 */ /* 0x002fe200078e020a */
[----:B------:R-:W-:Y:S06]  /*0160*/  BRA.U !UP0, `(.L_x_8) ;  /* 0x0000000d08807547 */ /* 0x000fec000b800000 */
[----:B------:R-:W0:Y:S01]  /*0170*/  LDC.64 R8, c[0x0][0x390] ;  /* 0x0000e400ff087b82 */ /* 0x000e220000000a00 */
[----:B------:R-:W-:Y:S01]  /*0180*/  ULOP3.LUT UR7, UR4, 0x7ffffffc, URZ, 0xc0, !UPT ;  /* 0x7ffffffc04077892 */ /* 0x000fe2000f8ec0ff */
[----:B------:R-:W-:Y:S01]  /*0190*/  IADD3 R6, P0, PT, R12, 0x8, RZ ;  /* 0x000000080c067810 */ /* 0x000fe20007f1e0ff */
[----:B------:R-:W-:Y:S01]  /*01a0*/  UIADD3 UR4, UPT, UPT, UR4, -0x2, URZ ;  /* 0xfffffffe04047890 */ /* 0x000fe2000fffe0ff */
[----:B------:R-:W-:Y:S01]  /*01b0*/  IMAD.MOV.U32 R24, RZ, RZ, RZ ;  /* 0x000000ffff187224 */ /* 0x000fe200078e00ff */
[----:B------:R-:W1:Y:S01]  /*01c0*/  LDCU UR5, c[0x0][0x398] ;  /* 0x00007300ff0577ac */ /* 0x000e620008000800 */
[----:B------:R-:W-:Y:S01]  /*01d0*/  IMAD.MOV.U32 R3, RZ, RZ, 0x2 ;  /* 0x00000002ff037424 */ /* 0x000fe200078e00ff */
[----:B------:R-:W-:Y:S01]  /*01e0*/  IADD3.X R7, PT, PT, RZ, R13, RZ, P0, !PT ;  /* 0x0000000dff077210 */ /* 0x000fe200007fe4ff */
[----:B------:R-:W-:Y:S01]  /*01f0*/  IMAD.U32 R2, RZ, RZ, UR7 ;  /* 0x00000007ff027e24 */ /* 0x000fe2000f8e00ff */
[----:B------:R-:W-:Y:S01]  /*0200*/  UIADD3 UR8, UPT, UPT, -UR7, URZ, URZ ;  /* 0x000000ff07087290 */ /* 0x000fe2000fffe1ff */
[----:B------:R-:W-:-:S11]  /*0210*/  IMAD.U32 R4, RZ, RZ, UR4 ;  /* 0x00000004ff047e24 */ /* 0x000fd6000f8e00ff */
.L_x_17:
[----:B------:R-:W-:Y:S02]  /*0220*/  ISETP.NE.AND P0, PT, R4, -0x1, PT ;  /* 0xffffffff0400780c */ /* 0x000fe40003f05270 */
[----:B------:R-:W-:-:S04]  /*0230*/  IADD3 R5, PT, PT, R3, -0x1, RZ ;  /* 0xffffffff03057810 */ /* 0x000fc80007ffe0ff */
[----:B------:R-:W-:-:S05]  /*0240*/  SEL R5, R5, RZ, P0 ;  /* 0x000000ff05057207 */ /* 0x000fca0000000000 */
[----:B------:R-:W-:Y:S02]  /*0250*/  IMAD.WIDE.U32 R14, R5, 0x4, R12 ;  /* 0x00000004050e7825 */ /* 0x000fe400078e000c */
[----:B------:R-:W2:Y:S04]  /*0260*/  LDG.E R5, desc[UR10][R6.64+-0x8] ;  /* 0xfffff80a06057981 */ /* 0x000ea8000c1e1900 */
[----:B------:R-:W2:Y:S01]  /*0270*/  LDG.E R14, desc[UR10][R14.64] ;  /* 0x0000000a0e0e7981 */ /* 0x000ea2000c1e1900 */
[----:B-1----:R-:W-:Y:S02]  /*0280*/  UMOV UR4, UR5 ;  /* 0x0000000500047c82 */ /* 0x002fe40008000000 */
[----:B--2---:R-:W-:-:S04]  /*0290*/  IMAD R5, R5, UR4, R14 ;  /* 0x0000000405057c24 */ /* 0x004fc8000f8e020e */
[----:B0-----:R-:W-:-:S05]  /*02a0*/  IMAD.WIDE R16, R5, 0x8, R8 ;  /* 0x0000000805107825 */ /* 0x001fca00078e0208 */
[----:B------:R-:W2:Y:S04]  /*02b0*/  LDG.E R25, desc[UR10][R16.64] ;  /* 0x0000000a10197981 */ /* 0x000ea8000c1e1900 */
[----:B------:R-:W2:Y:S01]  /*02c0*/  LDG.E R18, desc[UR10][R16.64+0x4] ;  /* 0x0000040a10127981 */ /* 0x000ea2000c1e1900 */
[----:B------:R-:W-:Y:S01]  /*02d0*/  BSSY.RECONVERGENT B0, `(.L_x_9) ;  /* 0x0000029000007945 */ /* 0x000fe20003800200 */
[----:B------:R-:W-:Y:S02]  /*02e0*/  ISETP.NE.AND P0, PT, R4, RZ, PT ;  /* 0x000000ff0400720c */ /* 0x000fe40003f05270 */
[----:B--2---:R-:W-:-:S13]  /*02f0*/  ISETP.NE.AND P1, PT, R18, R25, PT ;  /* 0x000000191200720c */ /* 0x004fda0003f25270 */
[----:B------:R-:W-:Y:S05]  /*0300*/  @!P1 BRA `(.L_x_10) ;  /* 0x0000000000949947 */ /* 0x000fea0003800000 */
[----:B------:R-:W2:Y:S04]  /*0310*/  LDG.E.64 R20, desc[UR10][R10.64] ;  /* 0x0000000a0a147981 */ /* 0x000ea8000c1e1b00 */
[----:B------:R-:W3:Y:S04]  /*0320*/  LDG.E.64 R14, desc[UR10][R10.64+0x10] ;  /* 0x0000100a0a0e7981 */ /* 0x000ee8000c1e1b00 */
[----:B------:R-:W4:Y:S01]  /*0330*/  LDG.E.64 R16, desc[UR10][R10.64+0x8] ;  /* 0x0000080a0a107981 */ /* 0x000f22000c1e1b00 */
[----:B------:R-:W-:-:S04]  /*0340*/  IADD3 R5, PT, PT, R18, 0x1, -R25 ;  /* 0x0000000112057810 */ /* 0x000fc80007ffe819 */
[----:B------:R-:W0:Y:S01]  /*0350*/  I2F.U32.RP R23, R5 ;  /* 0x0000000500177306 */ /* 0x000e220000209000 */
[----:B------:R-:W-:Y:S01]  /*0360*/  IMAD.MOV R27, RZ, RZ, -R5 ;  /* 0x000000ffff1b7224 */ /* 0x000fe200078e0a05 */
[----:B------:R-:W-:-:S06]  /*0370*/  ISETP.NE.U32.AND P2, PT, R5, RZ, PT ;  /* 0x000000ff0500720c */ /* 0x000fcc0003f45070 */
[----:B0-----:R-:W0:Y:S02]  /*0380*/  MUFU.RCP R23, R23 ;  /* 0x0000001700177308 */ /* 0x001e240000001000 */
[----:B0-----:R-:W-:-:S06]  /*0390*/  VIADD R19, R23, 0xffffffe ;  /* 0x0ffffffe17137836 */ /* 0x001fcc0000000000 */
[----:B------:R-:W0:Y:S01]  /*03a0*/  F2I.FTZ.U32.TRUNC.NTZ R19, R19 ;  /* 0x0000001300137305 */ /* 0x000e22000021f000 */
[----:B--2---:R-:W-:Y:S01]  /*03b0*/  SHF.R.U32.HI R18, RZ, 0x2, R21 ;  /* 0x00000002ff127819 */ /* 0x004fe20000011615 */
[----:B------:R-:W-:-:S03]  /*03c0*/  VIADD R20, R20, 0x587c5 ;  /* 0x000587c514147836 */ /* 0x000fc60000000000 */
[----:B------:R-:W-:Y:S02]  /*03d0*/  LOP3.LUT R18, R18, R21, RZ, 0x3c, !PT ;  /* 0x0000001512127212 */ /* 0x000fe400078e3cff */
[----:B---3--:R-:W-:-:S03]  /*03e0*/  SHF.L.U32 R21, R15, 0x4, RZ ;  /* 0x000000040f157819 */ /* 0x008fc600000006ff */
[----:B------:R-:W-:-:S05]  /*03f0*/  IMAD.SHL.U32 R22, R18, 0x2, RZ ;  /* 0x0000000212167824 */ /* 0x000fca00078e00ff */
[----:B------:R-:W-:Y:S01]  /*0400*/  LOP3.LUT R22, R18, R22, R21, 0x96, !PT ;  /* 0x0000001612167212 */ /* 0x000fe200078e9615 */
[----:B------:R-:W-:Y:S02]  /*0410*/  HFMA2 R18, -RZ, RZ, 0, 0 ;  /* 0x00000000ff127431 */ /* 0x000fe400000001ff */
[----:B0-----:R-:W-:Y:S01]  /*0420*/  IMAD R21, R27, R19, RZ ;  /* 0x000000131b157224 */ /* 0x001fe200078e02ff */
[----:B------:R-:W-:Y:S01]  /*0430*/  LOP3.LUT R23, R22, R15, RZ, 0x3c, !PT ;  /* 0x0000000f16177212 */ /* 0x000fe200078e3cff */
[----:B------:R-:W-:-:S05]  /*0440*/  IMAD.MOV.U32 R22, RZ, RZ, R15 ;  /* 0x000000ffff167224 */ /* 0x000fca00078e000f */
[----:B------:R0:W-:Y:S01]  /*0450*/  STG.E.64 desc[UR10][R10.64+0x10], R22 ;  /* 0x000010160a007986 */ /* 0x0001e2000c101b0a */
[----:B------:R-:W-:Y:S01]  /*0460*/  IMAD.HI.U32 R19, R19, R21, R18 ;  /* 0x0000001513137227 */ /* 0x000fe200078e0012 */
[----:B----4-:R-:W-:-:S03]  /*0470*/  MOV R21, R16 ;  /* 0x0000001000157202 */ /* 0x010fc60000000f00 */
[----:B------:R-:W-:Y:S02]  /*0480*/  IMAD.IADD R18, R23, 0x1, R20 ;  /* 0x0000000117127824 */ /* 0x000fe400078e0214 */
[----:B------:R0:W-:Y:S02]  /*0490*/  STG.E.64 desc[UR10][R10.64], R20 ;  /* 0x000000140a007986 */ /* 0x0001e4000c101b0a */
[----:B------:R-:W-:-:S04]  /*04a0*/  IMAD.HI.U32 R19, R19, R18, RZ ;  /* 0x0000001213137227 */ /* 0x000fc800078e00ff */
[----:B------:R-:W-:-:S04]  /*04b0*/  IMAD.MOV R19, RZ, RZ, -R19 ;  /* 0x000000ffff137224 */ /* 0x000fc800078e0a13 */
[----:B------:R-:W-:Y:S01]  /*04c0*/  IMAD R26, R5, R19, R18 ;  /* 0x00000013051a7224 */ /* 0x000fe200078e0212 */
[----:B------:R-:W-:Y:S01]  /*04d0*/  MOV R18, R17 ;  /* 0x0000001100127202 */ /* 0x000fe20000000f00 */
[----:B------:R-:W-:-:S03]  /*04e0*/  IMAD.MOV.U32 R19, RZ, RZ, R14 ;  /* 0x000000ffff137224 */ /* 0x000fc600078e000e */
[C---:B------:R-:W-:Y:S02]  /*04f0*/  ISETP.GE.U32.AND P1, PT, R26.reuse, R5, PT ;  /* 0x000000051a00720c */ /* 0x040fe40003f26070 */
[----:B------:R0:W-:Y:S11]  /*0500*/  STG.E.64 desc[UR10][R10.64+0x8], R18 ;  /* 0x000008120a007986 */ /* 0x0001f6000c101b0a */
[----:B------:R-:W-:-:S05]  /*0510*/  @P1 IMAD.IADD R26, R26, 0x1, -R5 ;  /* 0x000000011a1a1824 */ /* 0x000fca00078e0a05 */
[----:B------:R-:W-:-:S13]  /*0520*/  ISETP.GE.U32.AND P1, PT, R26, R5, PT ;  /* 0x000000051a00720c */ /* 0x000fda0003f26070 */
[----:B------:R-:W-:Y:S01]  /*0530*/  @P1 IMAD.IADD R26, R26, 0x1, -R5 ;  /* 0x000000011a1a1824 */ /* 0x000fe200078e0a05 */
[----:B------:R-:W-:-:S04]  /*0540*/  @!P2 LOP3.LUT R26, RZ, R5, RZ, 0x33, !PT ;  /* 0x00000005ff1aa212 */ /* 0x000fc800078e33ff */
[----:B0-----:R-:W-:-:S07]  /*0550*/  IADD3 R25, PT, PT, R25, R26, RZ ;  /* 0x0000001a19197210 */ /* 0x001fce0007ffe0ff */
.L_x_10:
[----:B------:R-:W-:Y:S05]  /*0560*/  BSYNC.RECONVERGENT B0 ;  /* 0x0000000000007941 */ /* 0x000fea0003800200 */
.L_x_9:
[----:B------:R-:W-:Y:S01]  /*0570*/  SEL R15, R3, RZ, P0 ;  /* 0x000000ff030f7207 */ /* 0x000fe20000000000 */
[----:B------:R-:W2:Y:S04]  /*0580*/  LDG.E R5, desc[UR10][R6.64+-0x4] ;  /* 0xfffffc0a06057981 */ /* 0x000ea8000c1e1900 */
[----:B------:R-:W-:-:S06]  /*0590*/  IMAD.WIDE.U32 R14, R15, 0x4, R12 ;  /* 0x000000040f0e7825 */ /* 0x000fcc00078e000c */
[----:B------:R-:W2:Y:S02]  /*05a0*/  LDG.E R14, desc[UR10][R14.64] ;  /* 0x0000000a0e0e7981 */ /* 0x000ea4000c1e1900 */
[----:B--2---:R-:W-:-:S04]  /*05b0*/  IMAD R5, R5, UR4, R14 ;  /* 0x0000000405057c24 */ /* 0x004fc8000f8e020e */
[----:B------:R-:W-:-:S05]  /*05c0*/  IMAD.WIDE R16, R5, 0x8, R8 ;  /* 0x0000000805107825 */ /* 0x000fca00078e0208 */
[----:B------:R-:W2:Y:S04]  /*05d0*/  LDG.E R22, desc[UR10][R16.64] ;  /* 0x0000000a10167981 */ /* 0x000ea8000c1e1900 */
[----:B------:R-:W2:Y:S01]  /*05e0*/  LDG.E R5, desc[UR10][R16.64+0x4] ;  /* 0x0000040a10057981 */ /* 0x000ea2000c1e1900 */
[----:B------:R-:W-:Y:S01]  /*05f0*/  BSSY.RECONVERGENT B0, `(.L_x_11) ;  /* 0x0000029000007945 */ /* 0x000fe20003800200 */
[----:B------:R-:W-:Y:S02]  /*0600*/  ISETP.NE.AND P0, PT, R4, 0x1, PT ;  /* 0x000000010400780c */ /* 0x000fe40003f05270 */
        /* <DEDUP_REMOVED lines=18> */
[----:B0-----:R-:W-:Y:S02]  /*0730*/  IMAD R21, R27, R19, RZ ;  /* 0x000000131b157224 */ /* 0x001fe400078e02ff */
[----:B------:R-:W-:-:S04]  /*0740*/  IMAD.MOV.U32 R18, RZ, RZ, RZ ;  /* 0x000000ffff127224 */ /* 0x000fc800078e00ff */
[----:B------:R-:W-:Y:S01]  /*0750*/  IMAD.HI.U32 R21, R19, R21, R18 ;  /* 0x0000001513157227 */ /* 0x000fe200078e0012 */
[----:B----4-:R-:W-:Y:S02]  /*0760*/  MOV R18, R17 ;  /* 0x0000001100127202 */ /* 0x010fe40000000f00 */
[----:B------:R-:W-:Y:S01]  /*0770*/  LOP3.LUT R17, R26, R15, RZ, 0x3c, !PT ;  /* 0x0000000f1a117212 */ /* 0x000fe200078e3cff */
[----:B------:R-:W-:-:S03]  /*0780*/  IMAD.MOV.U32 R19, RZ, RZ, R14 ;  /* 0x000000ffff137224 */ /* 0x000fc600078e000e */
[----:B------:R-:W-:Y:S02]  /*0790*/  IADD3 R14, PT, PT, R17, R20, RZ ;  /* 0x00000014110e7210 */ /* 0x000fe40007ffe0ff */
[----:B------:R0:W-:Y:S03]  /*07a0*/  STG.E.64 desc[UR10][R10.64+0x8], R18 ;  /* 0x000008120a007986 */ /* 0x0001e6000c101b0a */
[----:B------:R-:W-:-:S04]  /*07b0*/  IMAD.HI.U32 R21, R21, R14, RZ ;  /* 0x0000000e15157227 */ /* 0x000fc800078e00ff */
[----:B------:R-:W-:-:S04]  /*07c0*/  IMAD.MOV R21, RZ, RZ, -R21 ;  /* 0x000000ffff157224 */ /* 0x000fc800078e0a15 */
[----:B------:R-:W-:Y:S01]  /*07d0*/  IMAD R14, R5, R21, R14 ;  /* 0x00000015050e7224 */ /* 0x000fe200078e020e */
[----:B------:R-:W-:Y:S01]  /*07e0*/  MOV R21, R16 ;  /* 0x0000001000157202 */ /* 0x000fe20000000f00 */
[----:B------:R-:W-:-:S03]  /*07f0*/  IMAD.MOV.U32 R16, RZ, RZ, R15 ;  /* 0x000000ffff107224 */ /* 0x000fc600078e000f */
[C---:B------:R-:W-:Y:S01]  /*0800*/  ISETP.GE.U32.AND P1, PT, R14.reuse, R5, PT ;  /* 0x000000050e00720c */ /* 0x040fe20003f26070 */
[----:B------:R0:W-:Y:S04]  /*0810*/  STG.E.64 desc[UR10][R10.64], R20 ;  /* 0x000000140a007986 */ /* 0x0001e8000c101b0a */
[----:B------:R0:W-:Y:S08]  /*0820*/  STG.E.64 desc[UR10][R10.64+0x10], R16 ;  /* 0x000010100a007986 */ /* 0x0001f0000c101b0a */
[----:B------:R-:W-:-:S05]  /*0830*/  @P1 IMAD.IADD R14, R14, 0x1, -R5 ;  /* 0x000000010e0e1824 */ /* 0x000fca00078e0a05 */
[----:B------:R-:W-:-:S13]  /*0840*/  ISETP.GE.U32.AND P1, PT, R14, R5, PT ;  /* 0x000000050e00720c */ /* 0x000fda0003f26070 */
[----:B------:R-:W-:Y:S01]  /*0850*/  @P1 IMAD.IADD R14, R14, 0x1, -R5 ;  /* 0x000000010e0e1824 */ /* 0x000fe200078e0a05 */
[----:B------:R-:W-:-:S04]  /*0860*/  @!P2 LOP3.LUT R14, RZ, R5, RZ, 0x33, !PT ;  /* 0x00000005ff0ea212 */ /* 0x000fc800078e33ff */
[----:B0-----:R-:W-:-:S07]  /*0870*/  IADD3 R22, PT, PT, R22, R14, RZ ;  /* 0x0000000e16167210 */ /* 0x001fce0007ffe0ff */
.L_x_12:
[----:B------:R-:W-:Y:S05]  /*0880*/  BSYNC.RECONVERGENT B0 ;  /* 0x0000000000007941 */ /* 0x000fea0003800200 */
.L_x_11:
[----:B------:R-:W-:-:S05]  /*0890*/  VIADD R5, R3, 0x1 ;  /* 0x0000000103057836 */ /* 0x000fca0000000000 */
[----:B------:R-:W-:-:S05]  /*08a0*/  SEL R5, R5, RZ, P0 ;  /* 0x000000ff05057207 */ /* 0x000fca0000000000 */
[----:B------:R-:W-:Y:S02]  /*08b0*/  IMAD.WIDE.U32 R14, R5, 0x4, R12 ;  /* 0x00000004050e7825 */ /* 0x000fe400078e000c */
[----:B------:R-:W2:Y:S04]  /*08c0*/  LDG.E R5, desc[UR10][R6.64] ;  /* 0x0000000a06057981 */ /* 0x000ea8000c1e1900 */
[----:B------:R-:W2:Y:S02]  /*08d0*/  LDG.E R14, desc[UR10][R14.64] ;  /* 0x0000000a0e0e7981 */ /* 0x000ea4000c1e1900 */
[----:B--2---:R-:W-:-:S04]  /*08e0*/  IMAD R5, R5, UR4, R14 ;  /* 0x0000000405057c24 */ /* 0x004fc8000f8e020e */
[----:B------:R-:W-:-:S05]  /*08f0*/  IMAD.WIDE R16, R5, 0x8, R8 ;  /* 0x0000000805107825 */ /* 0x000fca00078e0208 */
[----:B------:R-:W2:Y:S04]  /*0900*/  LDG.E R5, desc[UR10][R16.64] ;  /* 0x0000000a10057981 */ /* 0x000ea8000c1e1900 */
[----:B------:R-:W2:Y:S01]  /*0910*/  LDG.E R18, desc[UR10][R16.64+0x4] ;  /* 0x0000040a10127981 */ /* 0x000ea2000c1e1900 */
[----:B------:R-:W-:Y:S01]  /*0920*/  BSSY.RECONVERGENT B0, `(.L_x_13) ;  /* 0x000002a000007945 */ /* 0x000fe20003800200 */
[----:B------:R-:W-:Y:S02]  /*0930*/  ISETP.NE.AND P0, PT, R4, 0x2, PT ;  /* 0x000000020400780c */ /* 0x000fe40003f05270 */
[----:B------:R-:W-:Y:S02]  /*0940*/  IADD3 R24, PT, PT, R22, R25, R24 ;  /* 0x0000001916187210 */ /* 0x000fe40007ffe018 */
[----:B--2---:R-:W-:-:S13]  /*0950*/  ISETP.NE.AND P1, PT, R18, R5, PT ;  /* 0x000000051200720c */ /* 0x004fda0003f25270 */
[----:B------:R-:W-:Y:S05]  /*0960*/  @!P1 BRA `(.L_x_14) ;  /* 0x0000000000949947 */ /* 0x000fea0003800000 */
[----:B------:R-:W2:Y:S04]  /*0970*/  LDG.E.64 R20, desc[UR10][R10.64] ;  /* 0x0000000a0a147981 */ /* 0x000ea8000c1e1b00 */
[----:B------:R-:W3:Y:S04]  /*0980*/  LDG.E.64 R14, desc[UR10][R10.64+0x10] ;  /* 0x0000100a0a0e7981 */ /* 0x000ee8000c1e1b00 */
[----:B------:R-:W4:Y:S01]  /*0990*/  LDG.E.64 R16, desc[UR10][R10.64+0x8] ;  /* 0x0000080a0a107981 */ /* 0x000f22000c1e1b00 */
[----:B------:R-:W-:-:S04]  /*09a0*/  IADD3 R25, PT, PT, R18, 0x1, -R5 ;  /* 0x0000000112197810 */ /* 0x000fc80007ffe805 */
[----:B------:R-:W0:Y:S01]  /*09b0*/  I2F.U32.RP R23, R25 ;  /* 0x0000001900177306 */ /* 0x000e220000209000 */
[----:B------:R-:W-:Y:S02]  /*09c0*/  IADD3 R27, PT, PT, RZ, -R25, RZ ;  /* 0x80000019ff1b7210 */ /* 0x000fe40007ffe0ff */
[----:B------:R-:W-:-:S05]  /*09d0*/  ISETP.NE.U32.AND P2, PT, R25, RZ, PT ;  /* 0x000000ff1900720c */ /* 0x000fca0003f45070 */
[----:B0-----:R-:W0:Y:S02]  /*09e0*/  MUFU.RCP R23, R23 ;  /* 0x0000001700177308 */ /* 0x001e240000001000 */
[----:B0-----:R-:W-:-:S06]  /*09f0*/  VIADD R19, R23, 0xffffffe ;  /* 0x0ffffffe17137836 */ /* 0x001fcc0000000000 */
[----:B------:R-:W0:Y:S01]  /*0a00*/  F2I.FTZ.U32.TRUNC.NTZ R19, R19 ;  /* 0x0000001300137305 */ /* 0x000e22000021f000 */
[----:B--2---:R-:W-:Y:S02]  /*0a10*/  SHF.R.U32.HI R18, RZ, 0x2, R21 ;  /* 0x00000002ff127819 */ /* 0x004fe40000011615 */
[----:B------:R-:W-:Y:S02]  /*0a20*/  IADD3 R20, PT, PT, R20, 0x587c5, RZ ;  /* 0x000587c514147810 */ /* 0x000fe40007ffe0ff */
[----:B------:R-:W-:Y:S01]  /*0a30*/  LOP3.LUT R18, R18, R21, RZ, 0x3c, !PT ;  /* 0x0000001512127212 */ /* 0x000fe200078e3cff */
[----:B---3--:R-:W-:-:S04]  /*0a40*/  IMAD.SHL.U32 R21, R15, 0x10, RZ ;  /* 0x000000100f157824 */ /* 0x008fc800078e00ff */
[----:B------:R-:W-:-:S05]  /*0a50*/  IMAD.SHL.U32 R22, R18, 0x2, RZ ;  /* 0x0000000212167824 */ /* 0x000fca00078e00ff */
[----:B------:R-:W-:Y:S01]  /*0a60*/  LOP3.LUT R22, R18, R22, R21, 0x96, !PT ;  /* 0x0000001612167212 */ /* 0x000fe200078e9615 */
[----:B0-----:R-:W-:Y:S02]  /*0a70*/  IMAD R21, R27, R19, RZ ;  /* 0x000000131b157224 */ /* 0x001fe400078e02ff */
[----:B------:R-:W-:Y:S01]  /*0a80*/  IMAD.MOV.U32 R18, RZ, RZ, RZ ;  /* 0x000000ffff127224 */ /* 0x000fe200078e00ff */
[----:B------:R-:W-:Y:S01]  /*0a90*/  LOP3.LUT R23, R22, R15, RZ, 0x3c, !PT ;  /* 0x0000000f16177212 */ /* 0x000fe200078e3cff */
[----:B------:R-:W-:Y:S02]  /*0aa0*/  IMAD.MOV.U32 R22, RZ, RZ, R15 ;  /* 0x000000ffff167224 */ /* 0x000fe400078e000f */
[----:B------:R-:W-:-:S03]  /*0ab0*/  IMAD.HI.U32 R19, R19, R21, R18 ;  /* 0x0000001513137227 */ /* 0x000fc600078e0012 */
[----:B------:R0:W-:Y:S01]  /*0ac0*/  STG.E.64 desc[UR10][R10.64+0x10], R22 ;  /* 0x000010160a007986 */ /* 0x0001e2000c101b0a */
[----:B------:R-:W-:Y:S02]  /*0ad0*/  IMAD.IADD R18, R23, 0x1, R20 ;  /* 0x0000000117127824 */ /* 0x000fe400078e0214 */
[----:B----4-:R-:W-:Y:S02]  /*0ae0*/  IMAD.MOV.U32 R21, RZ, RZ, R16 ;  /* 0x000000ffff157224 */ /* 0x010fe400078e0010 */
[----:B------:R-:W-:-:S03]  /*0af0*/  IMAD.HI.U32 R19, R19, R18, RZ ;  /* 0x0000001213137227 */ /* 0x000fc600078e00ff */
[----:B------:R0:W-:Y:S02]  /*0b00*/  STG.E.64 desc[UR10][R10.64], R20 ;  /* 0x000000140a007986 */ /* 0x0001e4000c101b0a */
[----:B------:R-:W-:-:S05]  /*0b10*/  IADD3 R19, PT, PT, -R19, RZ, RZ ;  /* 0x000000ff13137210 */ /* 0x000fca0007ffe1ff */
[----:B------:R-:W-:Y:S02]  /*0b20*/  IMAD R26, R25, R19, R18 ;  /* 0x00000013191a7224 */ /* 0x000fe400078e0212 */
[----:B------:R-:W-:Y:S02]  /*0b30*/  IMAD.MOV.U32 R18, RZ, RZ, R17 ;  /* 0x000000ffff127224 */ /* 0x000fe400078e0011 */
[----:B------:R-:W-:Y:S01]  /*0b40*/  IMAD.MOV.U32 R19, RZ, RZ, R14 ;  /* 0x000000ffff137224 */ /* 0x000fe200078e000e */
[----:B------:R-:W-:-:S04]  /*0b50*/  ISETP.GE.U32.AND P1, PT, R26, R25, PT ;  /* 0x000000191a00720c */ /* 0x000fc80003f26070 */
[----:B------:R0:W-:Y:S09]  /*0b60*/  STG.E.64 desc[UR10][R10.64+0x8], R18 ;  /* 0x000008120a007986 */ /* 0x0001f2000c101b0a */
[----:B------:R-:W-:-:S04]  /*0b70*/  @P1 IADD3 R26, PT, PT, -R25, R26, RZ ;  /* 0x0000001a191a1210 */ /* 0x000fc80007ffe1ff */
[----:B------:R-:W-:-:S13]  /*0b80*/  ISETP.GE.U32.AND P1, PT, R26, R25, PT ;  /* 0x000000191a00720c */ /* 0x000fda0003f26070 */
[----:B------:R-:W-:Y:S02]  /*0b90*/  @P1 IADD3 R26, PT, PT, -R25, R26, RZ ;  /* 0x0000001a191a1210 */ /* 0x000fe40007ffe1ff */
[----:B------:R-:W-:-:S05]  /*0ba0*/  @!P2 LOP3.LUT R26, RZ, R25, RZ, 0x33, !PT ;  /* 0x00000019ff1aa212 */ /* 0x000fca00078e33ff */
[----:B0-----:R-:W-:-:S07]  /*0bb0*/  IMAD.IADD R5, R5, 0x1, R26 ;  /* 0x0000000105057824 */ /* 0x001fce00078e021a */
.L_x_14:
[----:B------:R-:W-:Y:S05]  /*0bc0*/  BSYNC.RECONVERGENT B0 ;  /* 0x0000000000007941 */ /* 0x000fea0003800200 */
.L_x_13:
[----:B------:R-:W-:Y:S01]  /*0bd0*/  VIADD R14, R3, 0x2 ;  /* 0x00000002030e7836 */ /* 0x000fe20000000000 */
[----:B------:R-:W2:Y:S04]  /*0be0*/  LDG.E R16, desc[UR10][R6.64+0x4] ;  /* 0x0000040a06107981 */ /* 0x000ea8000c1e1900 */
[----:B------:R-:W-:-:S05]  /*0bf0*/  SEL R15, R14, RZ, P0 ;  /* 0x000000ff0e0f7207 */ /* 0x000fca0000000000 */
[----:B------:R-:W-:-:S06]  /*0c00*/  IMAD.WIDE.U32 R14, R15, 0x4, R12 ;  /* 0x000000040f0e7825 */ /* 0x000fcc00078e000c */
[----:B------:R-:W2:Y:S02]  /*0c10*/  LDG.E R15, desc[UR10][R14.64] ;  /* 0x0000000a0e0f7981 */ /* 0x000ea4000c1e1900 */
[----:B--2---:R-:W-:-:S04]  /*0c20*/  IMAD R17, R16, UR4, R15 ;  /* 0x0000000410117c24 */ /* 0x004fc8000f8e020f */
[----:B------:R-:W-:-:S05]  /*0c30*/  IMAD.WIDE R16, R17, 0x8, R8 ;  /* 0x0000000811107825 */ /* 0x000fca00078e0208 */
[----:B------:R-:W2:Y:S04]  /*0c40*/  LDG.E R22, desc[UR10][R16.64] ;  /* 0x0000000a10167981 */ /* 0x000ea8000c1e1900 */
[----:B------:R-:W2:Y:S01]  /*0c50*/  LDG.E R23, desc[UR10][R16.64+0x4] ;  /* 0x0000040a10177981 */ /* 0x000ea2000c1e1900 */
[----:B------:R-:W-:Y:S01]  /*0c60*/  BSSY.RECONVERGENT B0, `(.L_x_15) ;  /* 0x0000028000007945 */ /* 0x000fe20003800200 */
        /* <DEDUP_REMOVED lines=10> */
[----:B0-----:R-:W-:-:S06]  /*0d10*/  IADD3 R19, PT, PT, R25, 0xffffffe, RZ ;  /* 0x0ffffffe19137810 */ /* 0x001fcc0007ffe0ff */
[----:B------:R-:W0:Y:S01]  /*0d20*/  F2I.FTZ.U32.TRUNC.NTZ R19, R19 ;  /* 0x0000001300137305 */ /* 0x000e22000021f000 */
[----:B--2---:R-:W-:Y:S01]  /*0d30*/  SHF.R.U32.HI R18, RZ, 0x2, R21 ;  /* 0x00000002ff127819 */ /* 0x004fe20000011615 */
[----:B------:R-:W-:-:S03]  /*0d40*/  VIADD R20, R20, 0x587c5 ;  /* 0x000587c514147836 */ /* 0x000fc60000000000 */
[----:B------:R-:W-:Y:S01]  /*0d50*/  LOP3.LUT R18, R18, R21, RZ, 0x3c, !PT ;  /* 0x0000001512127212 */ /* 0x000fe200078e3cff */
[----:B---3--:R-:W-:-:S03]  /*0d60*/  IMAD.SHL.U32 R21, R15, 0x10, RZ ;  /* 0x000000100f157824 */ /* 0x008fc600078e00ff */
[----:B------:R-:W-:-:S04]  /*0d70*/  SHF.L.U32 R26, R18, 0x1, RZ ;  /* 0x00000001121a7819 */ /* 0x000fc800000006ff */
[----:B------:R-:W-:Y:S01]  /*0d80*/  LOP3.LUT R26, R18, R26, R21, 0x96, !PT ;  /* 0x0000001a121a7212 */ /* 0x000fe200078e9615 */
[----:B0-----:R-:W-:Y:S02]  /*0d90*/  IMAD R21, R27, R19, RZ ;  /* 0x000000131b157224 */ /* 0x001fe400078e02ff */
[----:B------:R-:W-:-:S04]  /*0da0*/  IMAD.MOV.U32 R18, RZ, RZ, RZ ;  /* 0x000000ffff127224 */ /* 0x000fc800078e00ff */
[----:B------:R-:W-:Y:S01]  /*0db0*/  IMAD.HI.U32 R21, R19, R21, R18 ;  /* 0x0000001513157227 */ /* 0x000fe200078e0012 */
[----:B------:R-:W-:-:S03]  /*0dc0*/  MOV R19, R14 ;  /* 0x0000000e00137202 */ /* 0x000fc60000000f00 */
[----:B----4-:R-:W-:Y:S01]  /*0dd0*/  IMAD.MOV.U32 R18, RZ, RZ, R17 ;  /* 0x000000ffff127224 */ /* 0x010fe200078e0011 */
[----:B------:R-:W-:-:S04]  /*0de0*/  LOP3.LUT R17, R26, R15, RZ, 0x3c, !PT ;  /* 0x0000000f1a117212 */ /* 0x000fc800078e3cff */
[----:B------:R0:W-:Y:S01]  /*0df0*/  STG.E.64 desc[UR10][R10.64+0x8], R18 ;  /* 0x000008120a007986 */ /* 0x0001e2000c101b0a */
[----:B------:R-:W-:-:S04]  /*0e00*/  IMAD.IADD R14, R17, 0x1, R20 ;  /* 0x00000001110e7824 */ /* 0x000fc800078e0214 */
[----:B------:R-:W-:-:S05]  /*0e10*/  IMAD.HI.U32 R21, R21, R14, RZ ;  /* 0x0000000e15157227 */ /* 0x000fca00078e00ff */
[----:B------:R-:W-:-:S05]  /*0e20*/  IADD3 R21, PT, PT, -R21, RZ, RZ ;  /* 0x000000ff15157210 */ /* 0x000fca0007ffe1ff */
[----:B------:R-:W-:Y:S02]  /*0e30*/  IMAD R14, R23, R21, R14 ;  /* 0x00000015170e7224 */ /* 0x000fe400078e020e */
[----:B------:R-:W-:Y:S01]  /*0e40*/  IMAD.MOV.U32 R21, RZ, RZ, R16 ;  /* 0x000000ffff157224 */ /* 0x000fe200078e0010 */
[----:B------:R-:W-:Y:S02]  /*0e50*/  MOV R16, R15 ;  /* 0x0000000f00107202 */ /* 0x000fe40000000f00 */
[C---:B------:R-:W-:Y:S02]  /*0e60*/  ISETP.GE.U32.AND P0, PT, R14.reuse, R23, PT ;  /* 0x000000170e00720c */ /* 0x040fe40003f06070 */
[----:B------:R0:W-:Y:S04]  /*0e70*/  STG.E.64 desc[UR10][R10.64], R20 ;  /* 0x000000140a007986 */ /* 0x0001e8000c101b0a */
[----:B------:R0:W-:Y:S07]  /*0e80*/  STG.E.64 desc[UR10][R10.64+0x10], R16 ;  /* 0x000010100a007986 */ /* 0x0001ee000c101b0a */
[----:B------:R-:W-:-:S05]  /*0e90*/  @P0 IMAD.IADD R14, R14, 0x1, -R23 ;  /* 0x000000010e0e0824 */ /* 0x000fca00078e0a17 */
[----:B------:R-:W-:-:S13]  /*0ea0*/  ISETP.GE.U32.AND P0, PT, R14, R23, PT ;  /* 0x000000170e00720c */ /* 0x000fda0003f06070 */
[----:B------:R-:W-:Y:S01]  /*0eb0*/  @P0 IMAD.IADD R14, R14, 0x1, -R23 ;  /* 0x000000010e0e0824 */ /* 0x000fe200078e0a17 */
[----:B------:R-:W-:-:S05]  /*0ec0*/  @!P1 LOP3.LUT R14, RZ, R23, RZ, 0x33, !PT ;  /* 0x00000017ff0e9212 */ /* 0x000fca00078e33ff */
[----:B0-----:R-:W-:-:S07]  /*0ed0*/  IMAD.IADD R22, R22, 0x1, R14 ;  /* 0x0000000116167824 */ /* 0x001fce00078e020e */
.L_x_16:
[----:B------:R-:W-:Y:S05]  /*0ee0*/  BSYNC.RECONVERGENT B0 ;  /* 0x0000000000007941 */ /* 0x000fea0003800200 */
.L_x_15:
[----:B------:R-:W-:Y:S01]  /*0ef0*/  UIADD3 UR8, UPT, UPT, UR8, 0x4, URZ ;  /* 0x0000000408087890 */ /* 0x000fe2000fffe0ff */
[----:B------:R-:W-:Y:S01]  /*0f00*/  IADD3 R6, P0, PT, R6, 0x10, RZ ;  /* 0x0000001006067810 */ /* 0x000fe20007f1e0ff */
[----:B------:R-:W-:Y:S01]  /*0f10*/  VIADD R4, R4, 0xfffffffc ;  /* 0xfffffffc04047836 */ /* 0x000fe20000000000 */
[----:B------:R-:W-:Y:S01]  /*0f20*/  IADD3 R24, PT, PT, R22, R5, R24 ;  /* 0x0000000516187210 */ /* 0x000fe20007ffe018 */
[----:B------:R-:W-:Y:S01]  /*0f30*/  UISETP.NE.AND UP0, UPT, UR8, URZ, UPT ;  /* 0x000000ff0800728c */ /* 0x000fe2000bf05270 */
[----:B------:R-:W-:Y:S01]  /*0f40*/  IADD3.X R7, PT, PT, RZ, R7, RZ, P0, !PT ;  /* 0x00000007ff077210 */ /* 0x000fe200007fe4ff */
[----:B------:R-:W-:-:S07]  /*0f50*/  VIADD R3, R3, 0x4 ;  /* 0x0000000403037836 */ /* 0x000fce0000000000 */
[----:B------:R-:W-:Y:S05]  /*0f60*/  BRA.U UP0, `(.L_x_17) ;  /* 0xfffffff100ac7547 */ /* 0x000fea000b83ffff */
.L_x_8:
[----:B------:R-:W-:-:S09]  /*0f70*/  UISETP.NE.AND UP0, UPT, UR6, URZ, UPT ;  /* 0x000000ff0600728c */ /* 0x000fd2000bf05270 */
[----:B------:R-:W-:Y:S05]  /*0f80*/  BRA.U !UP0, `(.L_x_7) ;  /* 0x0000000908947547 */ /* 0x000fea000b800000 */
[----:B------:R-:W-:-:S09]  /*0f90*/  UISETP.NE.AND UP0, UPT, UR6, 0x1, UPT ;  /* 0x000000010600788c */ /* 0x000fd2000bf05270 */
[----:B------:R-:W-:Y:S05]  /*0fa0*/  BRA.U !UP0, `(.L_x_18) ;  /* 0x0000000508a87547 */ /* 0x000fea000b800000 */
[C---:B------:R-:W-:Y:S01]  /*0fb0*/  IADD3 R3, PT, PT, R2.reuse, 0x1, RZ ;  /* 0x0000000102037810 */ /* 0x040fe20007ffe0ff */
[----:B------:R-:W-:Y:S01]  /*0fc0*/  IMAD.WIDE.U32 R6, R2, 0x4, R12 ;  /* 0x0000000402067825 */ /* 0x000fe200078e000c */
[----:B------:R-:W0:Y:S02]  /*0fd0*/  LDC.64 R4, c[0x0][0x390] ;  /* 0x0000e400ff047b82 */ /* 0x000e240000000a00 */
[----:B------:R-:W-:-:S04]  /*0fe0*/  ISETP.NE.AND P0, PT, R3, UR4, PT ;  /* 0x0000000403007c0c */ /* 0x000fc8000bf05270 */
[----:B------:R-:W-:Y:S02]  /*0ff0*/  SEL R15, R3, RZ, P0 ;  /* 0x000000ff030f7207 */ /* 0x000fe40000000000 */
[----:B------:R-:W2:Y:S03]  /*1000*/  LDG.E R3, desc[UR10][R6.64] ;  /* 0x0000000a06037981 */ /* 0x000ea6000c1e1900 */
[----:B------:R-:W-:-:S06]  /*1010*/  IMAD.WIDE.U32 R14, R15, 0x4, R12 ;  /* 0x000000040f0e7825 */ /* 0x000fcc00078e000c */
[----:B------:R-:W2:Y:S02]  /*1020*/  LDG.E R14, desc[UR10][R14.64] ;  /* 0x0000000a0e0e7981 */ /* 0x000ea4000c1e1900 */
[----:B--2---:R-:W-:-:S04]  /*1030*/  IMAD R3, R3, UR4, R14 ;  /* 0x0000000403037c24 */ /* 0x004fc8000f8e020e */
[----:B0-----:R-:W-:-:S05]  /*1040*/  IMAD.WIDE R16, R3, 0x8, R4 ;  /* 0x0000000803107825 */ /* 0x001fca00078e0204 */
[----:B------:R-:W2:Y:S04]  /*1050*/  LDG.E R3, desc[UR10][R16.64] ;  /* 0x0000000a10037981 */ /* 0x000ea8000c1e1900 */
[----:B------:R-:W2:Y:S01]  /*1060*/  LDG.E R20, desc[UR10][R16.64+0x4] ;  /* 0x0000040a10147981 */ /* 0x000ea2000c1e1900 */
[----:B------:R-:W-:-:S05]  /*1070*/  VIADD R2, R2, 0x2 ;  /* 0x0000000202027836 */ /* 0x000fca0000000000 */
[C---:B------:R-:W-:Y:S01]  /*1080*/  ISETP.NE.AND P1, PT, R2.reuse, UR4, PT ;  /* 0x0000000402007c0c */ /* 0x040fe2000bf25270 */
[----:B------:R-:W-:Y:S03]  /*1090*/  BSSY.RECONVERGENT B0, `(.L_x_19) ;  /* 0x000002a000007945 */ /* 0x000fe60003800200 */
[----:B------:R-:W-:-:S05]  /*10a0*/  SEL R9, R2, RZ, P1 ;  /* 0x000000ff02097207 */ /* 0x000fca0000800000 */
[----:B------:R-:W-:Y:S01]  /*10b0*/  IMAD.WIDE.U32 R8, R9, 0x4, R12 ;  /* 0x0000000409087825 */ /* 0x000fe200078e000c */
        /* <DEDUP_REMOVED lines=11> */
[----:B------:R0:W1:Y:S02]  /*1170*/  F2I.FTZ.U32.TRUNC.NTZ R23, R22 ;  /* 0x0000001600177305 */ /* 0x000064000021f000 */
[----:B0-----:R-:W-:Y:S01]  /*1180*/  IMAD.MOV.U32 R22, RZ, RZ, RZ ;  /* 0x000000ffff167224 */ /* 0x001fe200078e00ff */
[----:B--2---:R-:W-:Y:S02]  /*1190*/  SHF.R.U32.HI R20, RZ, 0x2, R19 ;  /* 0x00000002ff147819 */ /* 0x004fe40000011613 */
[----:B------:R-:W-:Y:S02]  /*11a0*/  IADD3 R18, PT, PT, R18, 0x587c5, RZ ;  /* 0x000587c512127810 */ /* 0x000fe40007ffe0ff */
[----:B------:R-:W-:Y:S01]  /*11b0*/  LOP3.LUT R20, R20, R19, RZ, 0x3c, !PT ;  /* 0x0000001314147212 */ /* 0x000fe200078e3cff */
[----:B---3--:R-:W-:-:S04]  /*11c0*/  IMAD.SHL.U32 R19, R15, 0x10, RZ ;  /* 0x000000100f137824 */ /* 0x008fc800078e00ff */
[----:B------:R-:W-:-:S05]  /*11d0*/  IMAD.SHL.U32 R21, R20, 0x2, RZ ;  /* 0x0000000214157824 */ /* 0x000fca00078e00ff */
[----:B------:R-:W-:Y:S01]  /*11e0*/  LOP3.LUT R20, R20, R21, R19, 0x96, !PT ;  /* 0x0000001514147212 */ /* 0x000fe200078e9613 */
[----:B-1----:R-:W-:-:S03]  /*11f0*/  IMAD R19, R27, R23, RZ ;  /* 0x000000171b137224 */ /* 0x002fc600078e02ff */
[----:B------:R-:W-:Y:S01]  /*1200*/  LOP3.LUT R21, R20, R15, RZ, 0x3c, !PT ;  /* 0x0000000f14157212 */ /* 0x000fe200078e3cff */
[----:B------:R-:W-:-:S04]  /*1210*/  IMAD.HI.U32 R23, R23, R19, R22 ;  /* 0x0000001317177227 */ /* 0x000fc800078e0016 */
[----:B------:R-:W-:Y:S02]  /*1220*/  IMAD.IADD R20, R21, 0x1, R18 ;  /* 0x0000000115147824 */ /* 0x000fe400078e0212 */
[----:B----4-:R-:W-:Y:S02]  /*1230*/  IMAD.MOV.U32 R22, RZ, RZ, R17 ;  /* 0x000000ffff167224 */ /* 0x010fe400078e0011 */
[----:B------:R-:W-:-:S04]  /*1240*/  IMAD.HI.U32 R23, R23, R20, RZ ;  /* 0x0000001417177227 */ /* 0x000fc800078e00ff */
[----:B------:R-:W-:Y:S01]  /*1250*/  IMAD.MOV.U32 R19, RZ, RZ, R16 ;  /* 0x000000ffff137224 */ /* 0x000fe200078e0010 */
[----:B------:R-:W-:-:S04]  /*1260*/  IADD3 R23, PT, PT, -R23, RZ, RZ ;  /* 0x000000ff17177210 */ /* 0x000fc80007ffe1ff */
[----:B------:R0:W-:Y:S01]  /*1270*/  STG.E.64 desc[UR10][R10.64], R18 ;  /* 0x000000120a007986 */ /* 0x0001e2000c101b0a */
[C---:B------:R-:W-:Y:S02]  /*1280*/  IMAD R26, R25.reuse, R23, R20 ;  /* 0x00000017191a7224 */ /* 0x040fe400078e0214 */
[----:B------:R-:W-:Y:S02]  /*1290*/  IMAD.MOV.U32 R23, RZ, RZ, R14 ;  /* 0x000000ffff177224 */ /* 0x000fe400078e000e */
[----:B------:R-:W-:Y:S01]  /*12a0*/  IMAD.MOV.U32 R20, RZ, RZ, R15 ;  /* 0x000000ffff147224 */ /* 0x000fe200078e000f */
[----:B------:R-:W-:Y:S02]  /*12b0*/  ISETP.GE.U32.AND P0, PT, R26, R25, PT ;  /* 0x000000191a00720c */ /* 0x000fe40003f06070 */
[----:B------:R0:W-:Y:S04]  /*12c0*/  STG.E.64 desc[UR10][R10.64+0x8], R22 ;  /* 0x000008160a007986 */ /* 0x0001e8000c101b0a */
[----:B------:R0:W-:Y:S07]  /*12d0*/  STG.E.64 desc[UR10][R10.64+0x10], R20 ;  /* 0x000010140a007986 */ /* 0x0001ee000c101b0a */
[----:B------:R-:W-:-:S04]  /*12e0*/  @P0 IADD3 R26, PT, PT, -R25, R26, RZ ;  /* 0x0000001a191a0210 */ /* 0x000fc80007ffe1ff */
[----:B------:R-:W-:-:S13]  /*12f0*/  ISETP.GE.U32.AND P0, PT, R26, R25, PT ;  /* 0x000000191a00720c */ /* 0x000fda0003f06070 */
[----:B------:R-:W-:Y:S02]  /*1300*/  @P0 IADD3 R26, PT, PT, -R25, R26, RZ ;  /* 0x0000001a191a0210 */ /* 0x000fe40007ffe1ff */
[----:B------:R-:W-:-:S05]  /*1310*/  @!P1 LOP3.LUT R26, RZ, R25, RZ, 0x33, !PT ;  /* 0x00000019ff1a9212 */ /* 0x000fca00078e33ff */
[----:B0-----:R-:W-:-:S07]  /*1320*/  IMAD.IADD R3, R3, 0x1, R26 ;  /* 0x0000000103037824 */ /* 0x001fce00078e021a */
.L_x_20:
[----:B------:R-:W-:Y:S05]  /*1330*/  BSYNC.RECONVERGENT B0 ;  /* 0x0000000000007941 */ /* 0x000fea0003800200 */
.L_x_19:
[----:B------:R-:W2:Y:S04]  /*1340*/  LDG.E R6, desc[UR10][R6.64+0x4] ;  /* 0x0000040a06067981 */ /* 0x000ea8000c1e1900 */
[----:B------:R-:W2:Y:S02]  /*1350*/  LDG.E R9, desc[UR10][R8.64] ;  /* 0x0000000a08097981 */ /* 0x000ea4000c1e1900 */
[----:B--2---:R-:W-:-:S04]  /*1360*/  IMAD R15, R6, UR4, R9 ;  /* 0x00000004060f7c24 */ /* 0x004fc8000f8e0209 */
[----:B------:R-:W-:-:S05]  /*1370*/  IMAD.WIDE R4, R15, 0x8, R4 ;  /* 0x000000080f047825 */ /* 0x000fca00078e0204 */
[----:B------:R-:W2:Y:S04]  /*1380*/  LDG.E R16, desc[UR10][R4.64] ;  /* 0x0000000a04107981 */ /* 0x000ea8000c1e1900 */
[----:B------:R-:W2:Y:S01]  /*1390*/  LDG.E R17, desc[UR10][R4.64+0x4] ;  /* 0x0000040a04117981 */ /* 0x000ea2000c1e1900 */
[----:B------:R-:W-:Y:S01]  /*13a0*/  BSSY.RECONVERGENT B0, `(.L_x_21) ;  /* 0x0000029000007945 */ /* 0x000fe20003800200 */
[----:B------:R-:W-:Y:S01]  /*13b0*/  IMAD.IADD R3, R24, 0x1, R3 ;  /* 0x0000000118037824 */ /* 0x000fe200078e0203 */
        /* <DEDUP_REMOVED lines=12> */
[----:B--2---:R-:W-:Y:S02]  /*1480*/  SHF.R.U32.HI R6, RZ, 0x2, R15 ;  /* 0x00000002ff067819 */ /* 0x004fe4000001160f */
[----:B------:R-:W-:Y:S02]  /*1490*/  IADD3 R14, PT, PT, R14, 0x587c5, RZ ;  /* 0x000587c50e0e7810 */ /* 0x000fe40007ffe0ff */
[----:B------:R-:W-:Y:S02]  /*14a0*/  LOP3.LUT R6, R6, R15, RZ, 0x3c, !PT ;  /* 0x0000000f06067212 */ /* 0x000fe400078e3cff */
[----:B---3--:R-:W-:Y:S02]  /*14b0*/  SHF.L.U32 R15, R9, 0x4, RZ ;  /* 0x00000004090f7819 */ /* 0x008fe400000006ff */
[----:B----4-:R-:W-:Y:S01]  /*14c0*/  MOV R20, R5 ;  /* 0x0000000500147202 */ /* 0x010fe20000000f00 */
[----:B------:R-:W-:-:S05]  /*14d0*/  IMAD.SHL.U32 R18, R6, 0x2, RZ ;  /* 0x0000000206127824 */ /* 0x000fca00078e00ff */
[----:B------:R-:W-:Y:S01]  /*14e0*/  LOP3.LUT R18, R6, R18, R15, 0x96, !PT ;  /* 0x0000001206127212 */ /* 0x000fe200078e960f */
[----:B0-----:R-:W-:Y:S02]  /*14f0*/  IMAD R15, R21, R7, RZ ;  /* 0x00000007150f7224 */ /* 0x001fe400078e02ff */
[----:B------:R-:W-:Y:S01]  /*1500*/  IMAD.MOV.U32 R6, RZ, RZ, RZ ;  /* 0x000000ffff067224 */ /* 0x000fe200078e00ff */
[-C--:B------:R-:W-:Y:S01]  /*1510*/  LOP3.LUT R19, R18, R9.reuse, RZ, 0x3c, !PT ;  /* 0x0000000912137212 */ /* 0x080fe200078e3cff */
[----:B------:R-:W-:Y:S01]  /*1520*/  IMAD.MOV.U32 R21, RZ, RZ, R8 ;  /* 0x000000ffff157224 */ /* 0x000fe200078e0008 */
[----:B------:R-:W-:Y:S01]  /*1530*/  MOV R18, R9 ;  /* 0x0000000900127202 */ /* 0x000fe20000000f00 */
[----:B------:R-:W-:Y:S01]  /*1540*/  IMAD.HI.U32 R7, R7, R15, R6 ;  /* 0x0000000f07077227 */ /* 0x000fe200078e0006 */
[----:B------:R-:W-:Y:S02]  /*1550*/  IADD3 R6, PT, PT, R19, R14, RZ ;  /* 0x0000000e13067210 */ /* 0x000fe40007ffe0ff */
[----:B------:R0:W-:Y:S01]  /*1560*/  STG.E.64 desc[UR10][R10.64+0x8], R20 ;  /* 0x000008140a007986 */ /* 0x0001e2000c101b0a */
[----:B------:R-:W-:-:S02]  /*1570*/  IMAD.MOV.U32 R15, RZ, RZ, R4 ;  /* 0x000000ffff0f7224 */ /* 0x000fc400078e0004 */
[----:B------:R-:W-:Y:S01]  /*1580*/  IMAD.HI.U32 R7, R7, R6, RZ ;  /* 0x0000000607077227 */ /* 0x000fe200078e00ff */
[----:B------:R0:W-:Y:S03]  /*1590*/  STG.E.64 desc[UR10][R10.64+0x10], R18 ;  /* 0x000010120a007986 */ /* 0x0001e6000c101b0a */
[----:B------:R-:W-:Y:S01]  /*15a0*/  IMAD.MOV R7, RZ, RZ, -R7 ;  /* 0x000000ffff077224 */ /* 0x000fe200078e0a07 */
[----:B------:R0:W-:Y:S03]  /*15b0*/  STG.E.64 desc[UR10][R10.64], R14 ;  /* 0x0000000e0a007986 */ /* 0x0001e6000c101b0a */
[----:B------:R-:W-:-:S05]  /*15c0*/  IMAD R6, R17, R7, R6 ;  /* 0x0000000711067224 */ /* 0x000fca00078e0206 */
[----:B------:R-:W-:-:S13]  /*15d0*/  ISETP.GE.U32.AND P0, PT, R6, R17, PT ;  /* 0x000000110600720c */ /* 0x000fda0003f06070 */
[----:B------:R-:W-:-:S04]  /*15e0*/  @P0 IADD3 R6, PT, PT, -R17, R6, RZ ;  /* 0x0000000611060210 */ /* 0x000fc80007ffe1ff */
[----:B------:R-:W-:-:S13]  /*15f0*/  ISETP.GE.U32.AND P0, PT, R6, R17, PT ;  /* 0x000000110600720c */ /* 0x000fda0003f06070 */
[----:B------:R-:W-:Y:S01]  /*1600*/  @P0 IMAD.IADD R6, R6, 0x1, -R17 ;  /* 0x0000000106060824 */ /* 0x000fe200078e0a11 */
[----:B------:R-:W-:-:S04]  /*1610*/  @!P1 LOP3.LUT R6, RZ, R17, RZ, 0x33, !PT ;  /* 0x00000011ff069212 */ /* 0x000fc800078e33ff */
[----:B0-----:R-:W-:-:S07]  /*1620*/  IADD3 R16, PT, PT, R16, R6, RZ ;  /* 0x0000000610107210 */ /* 0x001fce0007ffe0ff */
.L_x_22:
[----:B------:R-:W-:Y:S05]  /*1630*/  BSYNC.RECONVERGENT B0 ;  /* 0x0000000000007941 */ /* 0x000fea0003800200 */
.L_x_21:
[----:B------:R-:W-:-:S07]  /*1640*/  IMAD.IADD R24, R3, 0x1, R16 ;  /* 0x0000000103187824 */ /* 0x000fce00078e0210 */
.L_x_18:
[----:B------:R-:W-:-:S04]  /*1650*/  ULOP3.LUT UR5, UR4, 0x1, URZ, 0xc0, !UPT ;  /* 0x0000000104057892 */ /* 0x000fc8000f8ec0ff */
[----:B------:R-:W-:-:S09]  /*1660*/  UISETP.NE.U32.AND UP0, UPT, UR5, 0x1, UPT ;  /* 0x000000010500788c */ /* 0x000fd2000bf05070 */
[----:B------:R-:W-:Y:S05]  /*1670*/  BRA.U UP0, `(.L_x_7) ;  /* 0x0000000100d87547 */ /* 0x000fea000b800000 */
[----:B------:R-:W-:Y:S01]  /*1680*/  IADD3 R3, PT, PT, R2, 0x1, RZ ;  /* 0x0000000102037810 */ /* 0x000fe20007ffe0ff */
[----:B------:R-:W0:Y:S03]  /*1690*/  LDC.64 R6, c[0x0][0x390] ;  /* 0x0000e400ff067b82 */ /* 0x000e260000000a00 */
[----:B------:R-:W-:-:S04]  /*16a0*/  ISETP.NE.AND P0, PT, R3, UR4, PT ;  /* 0x0000000403007c0c */ /* 0x000fc8000bf05270 */
[----:B------:R-:W-:Y:S01]  /*16b0*/  SEL R5, R3, RZ, P0 ;  /* 0x000000ff03057207 */ /* 0x000fe20000000000 */
[----:B------:R-:W-:-:S04]  /*16c0*/  IMAD.WIDE.U32 R2, R2, 0x4, R12 ;  /* 0x0000000402027825 */ /* 0x000fc800078e000c */
[----:B------:R-:W-:Y:S02]  /*16d0*/  IMAD.WIDE.U32 R4, R5, 0x4, R12 ;  /* 0x0000000405047825 */ /* 0x000fe400078e000c */
[----:B------:R-:W2:Y:S04]  /*16e0*/  LDG.E R2, desc[UR10][R2.64] ;  /* 0x0000000a02027981 */ /* 0x000ea8000c1e1900 */
[----:B------:R-:W2:Y:S02]  /*16f0*/  LDG.E R5, desc[UR10][R4.64] ;  /* 0x0000000a04057981 */ /* 0x000ea4000c1e1900 */
[----:B--2---:R-:W-:-:S04]  /*1700*/  IMAD R9, R2, UR4, R5 ;  /* 0x0000000402097c24 */ /* 0x004fc8000f8e0205 */
[----:B0-----:R-:W-:-:S05]  /*1710*/  IMAD.WIDE R6, R9, 0x8, R6 ;  /* 0x0000000809067825 */ /* 0x001fca00078e0206 */
        /* <DEDUP_REMOVED lines=15> */
[----:B--2---:R-:W-:Y:S01]  /*1810*/  SHF.R.U32.HI R2, RZ, 0x2, R9 ;  /* 0x00000002ff027819 */ /* 0x004fe20000011609 */
[----:B------:R-:W-:-:S03]  /*1820*/  VIADD R8, R8, 0x587c5 ;  /* 0x000587c508087836 */ /* 0x000fc60000000000 */
[----:B------:R-:W-:Y:S01]  /*1830*/  LOP3.LUT R2, R2, R9, RZ, 0x3c, !PT ;  /* 0x0000000902027212 */ /* 0x000fe200078e3cff */
[----:B---3--:R-:W-:-:S03]  /*1840*/  IMAD.SHL.U32 R9, R5, 0x10, RZ ;  /* 0x0000001005097824 */ /* 0x008fc600078e00ff */
[C---:B------:R-:W-:Y:S02]  /*1850*/  SHF.L.U32 R14, R2.reuse, 0x1, RZ ;  /* 0x00000001020e7819 */ /* 0x040fe400000006ff */
[----:B----4-:R-:W-:Y:S02]  /*1860*/  MOV R16, R7 ;  /* 0x0000000700107202 */ /* 0x010fe40000000f00 */
[----:B------:R-:W-:Y:S01]  /*1870*/  LOP3.LUT R14, R2, R14, R9, 0x96, !PT ;  /* 0x0000000e020e7212 */ /* 0x000fe200078e9609 */
[----:B------:R-:W-:Y:S02]  /*1880*/  HFMA2 R2, -RZ, RZ, 0, 0 ;  /* 0x00000000ff027431 */ /* 0x000fe400000001ff */
[----:B0-----:R-:W-:Y:S01]  /*1890*/  IMAD R9, R17, R3, RZ ;  /* 0x0000000311097224 */ /* 0x001fe200078e02ff */
[-C--:B------:R-:W-:Y:S01]  /*18a0*/  LOP3.LUT R15, R14, R5.reuse, RZ, 0x3c, !PT ;  /* 0x000000050e0f7212 */ /* 0x080fe200078e3cff */
[----:B------:R-:W-:Y:S01]  /*18b0*/  IMAD.MOV.U32 R17, RZ, RZ, R4 ;  /* 0x000000ffff117224 */ /* 0x000fe200078e0004 */
[----:B------:R-:W-:-:S04]  /*18c0*/  MOV R14, R5 ;  /* 0x00000005000e7202 */ /* 0x000fc80000000f00 */
[----:B------:R0:W-:Y:S01]  /*18d0*/  STG.E.64 desc[UR10][R10.64+0x8], R16 ;  /* 0x000008100a007986 */ /* 0x0001e2000c101b0a */
[----:B------:R-:W-:-:S03]  /*18e0*/  IMAD.HI.U32 R2, R3, R9, R2 ;  /* 0x0000000903027227 */ /* 0x000fc600078e0002 */
[----:B------:R0:W-:Y:S01]  /*18f0*/  STG.E.64 desc[UR10][R10.64+0x10], R14 ;  /* 0x0000100e0a007986 */ /* 0x0001e2000c101b0a */
[----:B------:R-:W-:Y:S02]  /*1900*/  IMAD.IADD R3, R15, 0x1, R8 ;  /* 0x000000010f037824 */ /* 0x000fe400078e0208 */
[----:B------:R-:W-:Y:S02]  /*1910*/  IMAD.MOV.U32 R9, RZ, RZ, R6 ;  /* 0x000000ffff097224 */ /* 0x000fe400078e0006 */
[----:B------:R-:W-:-:S03]  /*1920*/  IMAD.HI.U32 R2, R2, R3, RZ ;  /* 0x0000000302027227 */ /* 0x000fc600078e00ff */
[----:B------:R0:W-:Y:S02]  /*1930*/  STG.E.64 desc[UR10][R10.64], R8 ;  /* 0x000000080a007986 */ /* 0x0001e4000c101b0a */
[----:B------:R-:W-:-:S05]  /*1940*/  IADD3 R2, PT, PT, -R2, RZ, RZ ;  /* 0x000000ff02027210 */ /* 0x000fca0007ffe1ff */
[----:B------:R-:W-:-:S05]  /*1950*/  IMAD R3, R12, R2, R3 ;  /* 0x000000020c037224 */ /* 0x000fca00078e0203 */
[----:B------:R-:W-:-:S13]  /*1960*/  ISETP.GE.U32.AND P0, PT, R3, R12, PT ;  /* 0x0000000c0300720c */ /* 0x000fda0003f06070 */
[----:B------:R-:W-:-:S05]  /*1970*/  @P0 IMAD.IADD R3, R3, 0x1, -R12 ;  /* 0x0000000103030824 */ /* 0x000fca00078e0a0c */
[----:B------:R-:W-:-:S13]  /*1980*/  ISETP.GE.U32.AND P0, PT, R3, R12, PT ;  /* 0x0000000c0300720c */ /* 0x000fda0003f06070 */
[----:B------:R-:W-:Y:S02]  /*1990*/  @P0 IADD3 R3, PT, PT, -R12, R3, RZ ;  /* 0x000000030c030210 */ /* 0x000fe40007ffe1ff */
[----:B------:R-:W-:-:S05]  /*19a0*/  @!P1 LOP3.LUT R3, RZ, R12, RZ, 0x33, !PT ;  /* 0x0000000cff039212 */ /* 0x000fca00078e33ff */
[----:B0-----:R-:W-:-:S07]  /*19b0*/  IMAD.IADD R13, R13, 0x1, R3 ;  /* 0x000000010d0d7824 */ /* 0x001fce00078e0203 */
.L_x_24:
[----:B------:R-:W-:Y:S05]  /*19c0*/  BSYNC.RECONVERGENT B0 ;  /* 0x0000000000007941 */ /* 0x000fea0003800200 */
.L_x_23:
[----:B------:R-:W-:-:S07]  /*19d0*/  IADD3 R24, PT, PT, R24, R13, RZ ;  /* 0x0000000d18187210 */ /* 0x000fce0007ffe0ff */
.L_x_7:
[----:B------:R-:W0:Y:S02]  /*19e0*/  LDC.64 R2, c[0x0][0x388] ;  /* 0x0000e200ff027b82 */ /* 0x000e240000000a00 */
[----:B0-----:R-:W-:-:S05]  /*19f0*/  IMAD.WIDE R2, R0, 0x4, R2 ;  /* 0x0000000400027825 */ /* 0x001fca00078e0202 */
[----:B------:R-:W-:Y:S01]  /*1a00*/  STG.E desc[UR10][R2.64], R24 ;  /* 0x0000001802007986 */ /* 0x000fe2000c10190a */
[----:B------:R-:W-:Y:S05]  /*1a10*/  EXIT ;  /* 0x000000000000794d */ /* 0x000fea0003800000 */
.L_x_25:
        /* <DEDUP_REMOVED lines=14> */
.L_x_36:


//--------------------- .text._Z12setup_kernelP17curandStateXORWOWmi --------------------------
	.section	.text._Z12setup_kernelP17curandStateXORWOWmi,"ax",@progbits
	.align	128
        .global         _Z12setup_kernelP17curandStateXORWOWmi
        .type           _Z12setup_kernelP17curandStateXORWOWmi,@function
        .size           _Z12setup_kernelP17curandStateXORWOWmi,(.L_x_37 - _Z12setup_kernelP17curandStateXORWOWmi)
        .other          _Z12setup_kernelP17curandStateXORWOWmi,@"STO_CUDA_ENTRY STV_DEFAULT"
_Z12setup_kernelP17curandStateXORWOWmi:
.text._Z12setup_kernelP17curandStateXORWOWmi:
        /* <DEDUP_REMOVED lines=8> */
[----:B------:R-:W0:Y:S01]  /*0080*/  LDC.64 R2, c[0x0][0x388] ;  /* 0x0000e200ff027b82 */ /* 0x000e220000000a00 */
[----:B------:R-:W1:Y:S01]  /*0090*/  LDCU.64 UR4, c[0x0][0x358] ;  /* 0x00006b00ff0477ac */ /* 0x000e620008000a00 */
[----:B------:R-:W-:Y:S01]  /*00a0*/  ISETP.NE.AND P0, PT, R13, RZ, PT ;  /* 0x000000ff0d00720c */ /* 0x000fe20003f05270 */
[----:B------:R-:W-:Y:S05]  /*00b0*/  BSSY.RECONVERGENT B0, `(.L_x_26) ;  /* 0x00000e1000007945 */ /* 0x000fea0003800200 */
[----:B------:R-:W2:Y:S01]  /*00c0*/  LDC.64 R6, c[0x0][0x380] ;  /* 0x0000e000ff067b82 */ /* 0x000ea20000000a00 */
[----:B0-----:R-:W-:Y:S02]  /*00d0*/  LOP3.LUT R0, R2, 0xaad26b49, RZ, 0x3c, !PT ;  /* 0xaad26b4902007812 */ /* 0x001fe400078e3cff */
[----:B------:R-:W-:-:S03]  /*00e0*/  LOP3.LUT R2, R3, 0xf7dcefdd, RZ, 0x3c, !PT ;  /* 0xf7dcefdd03027812 */ /* 0x000fc600078e3cff */
[----:B------:R-:W-:Y:S02]  /*00f0*/  IMAD R0, R0, 0x4182bed5, RZ ;  /* 0x4182bed500007824 */ /* 0x000fe400078e02ff */
[----:B------:R-:W-:Y:S02]  /*0100*/  IMAD R3, R2, -0x658354e5, RZ ;  /* 0x9a7cab1b02037824 */ /* 0x000fe400078e02ff */
[----:B--2---:R-:W-:Y:S01]  /*0110*/  IMAD.WIDE R6, R13, 0x30, R6 ;  /* 0x000000300d067825 */ /* 0x004fe200078e0206 */
[C---:B------:R-:W-:Y:S02]  /*0120*/  LOP3.LUT R8, R0.reuse, 0x159a55e5, RZ, 0x3c, !PT ;  /* 0x159a55e500087812 */ /* 0x040fe400078e3cff */
[C---:B------:R-:W-:Y:S01]  /*0130*/  IADD3 R4, PT, PT, R0.reuse, 0x64f0c9, R3 ;  /* 0x0064f0c900047810 */ /* 0x040fe20007ffe003 */
[C---:B------:R-:W-:Y:S01]  /*0140*/  VIADD R5, R0.reuse, 0x75bcd15 ;  /* 0x075bcd1500057836 */ /* 0x040fe20000000000 */
[----:B------:R-:W-:Y:S01]  /*0150*/  LOP3.LUT R10, R3, 0x5491333, RZ, 0x3c, !PT ;  /* 0x05491333030a7812 */ /* 0x000fe200078e3cff */
[----:B------:R-:W-:-:S02]  /*0160*/  VIADD R11, R0, 0x583f19 ;  /* 0x00583f19000b7836 */ /* 0x000fc40000000000 */
[----:B------:R-:W-:Y:S01]  /*0170*/  VIADD R9, R3, 0x1f123bb5 ;  /* 0x1f123bb503097836 */ /* 0x000fe20000000000 */
[----:B-1----:R0:W-:Y:S04]  /*0180*/  STG.E.64 desc[UR4][R6.64], R4 ;  /* 0x0000000406007986 */ /* 0x0021e8000c101b04 */
[----:B------:R0:W-:Y:S04]  /*0190*/  STG.E.64 desc[UR4][R6.64+0x8], R8 ;  /* 0x0000080806007986 */ /* 0x0001e8000c101b04 */
[----:B------:R0:W-:Y:S01]  /*01a0*/  STG.E.64 desc[UR4][R6.64+0x10], R10 ;  /* 0x0000100a06007986 */ /* 0x0001e2000c101b04 */
[----:B------:R-:W-:Y:S05]  /*01b0*/  @!P0 BRA `(.L_x_27) ;  /* 0x0000000c00408947 */ /* 0x000fea0003800000 */
[----:B------:R-:W-:Y:S01]  /*01c0*/  SHF.R.S32.HI R0, RZ, 0x1f, R13 ;  /* 0x0000001fff007819 */ /* 0x000fe2000001140d */
[----:B------:R-:W-:-:S07]  /*01d0*/  IMAD.MOV.U32 R12, RZ, RZ, RZ ;  /* 0x000000ffff0c7224 */ /* 0x000fce00078e00ff */
.L_x_33:
[----:B-1----:R-:W-:Y:S01]  /*01e0*/  LOP3.LUT R2, R13, 0x3, RZ, 0xc0, !PT ;  /* 0x000000030d027812 */ /* 0x002fe200078ec0ff */
[----:B------:R-:W-:Y:S03]  /*01f0*/  BSSY.RECONVERGENT B1, `(.L_x_28) ;  /* 0x00000c6000017945 */ /* 0x000fe60003800200 */
[----:B------:R-:W-:-:S04]  /*0200*/  ISETP.NE.U32.AND P0, PT, R2, RZ, PT ;  /* 0x000000ff0200720c */ /* 0x000fc80003f05070 */
[----:B------:R-:W-:-:S13]  /*0210*/  ISETP.NE.AND.EX P0, PT, RZ, RZ, PT, P0 ;  /* 0x000000ffff00720c */ /* 0x000fda0003f05300 */
[----:B------:R-:W-:Y:S05]  /*0220*/  @!P0 BRA `(.L_x_29) ;  /* 0x0000000c00088947 */ /* 0x000fea0003800000 */
[----:B0-----:R-:W0:Y:S01]  /*0230*/  LDC.64 R8, c[0x4][RZ] ;  /* 0x01000000ff087b82 */ /* 0x001e220000000a00 */
[----:B------:R-:W-:Y:S02]  /*0240*/  IMAD.MOV.U32 R14, RZ, RZ, RZ ;  /* 0x000000ffff0e7224 */ /* 0x000fe400078e00ff */
[----:B0-----:R-:W-:-:S07]  /*0250*/  IMAD.WIDE.U32 R8, R12, 0xc80, R8 ;  /* 0x00000c800c087825 */ /* 0x001fce00078e0008 */
.L_x_32:
[----:B-1----:R-:W-:Y:S01]  /*0260*/  IMAD.MOV.U32 R15, RZ, RZ, RZ ;  /* 0x000000ffff0f7224 */ /* 0x002fe200078e00ff */
[----:B------:R-:W-:Y:S01]  /*0270*/  CS2R R2, SRZ ;  /* 0x0000000000027805 */ /* 0x000fe2000001ff00 */
[----:B------:R-:W-:Y:S01]  /*0280*/  IMAD.MOV.U32 R17, RZ, RZ, RZ ;  /* 0x000000ffff117224 */ /* 0x000fe200078e00ff */
[----:B------:R-:W-:-:S07]  /*0290*/  CS2R R4, SRZ ;  /* 0x0000000000047805 */ /* 0x000fce000001ff00 */
.L_x_31:
[----:B------:R-:W-:-:S05]  /*02a0*/  IMAD.WIDE.U32 R10, R17, 0x4, R6 ;  /* 0x00000004110a7825 */ /* 0x000fca00078e0006 */
[----:B------:R0:W5:Y:S01]  /*02b0*/  LDG.E R16, desc[UR4][R10.64+0x4] ;  /* 0x000004040a107981 */ /* 0x000162000c1e1900 */
[----:B------:R-:W-:-:S07]  /*02c0*/  IMAD.MOV.U32 R19, RZ, RZ, RZ ;  /* 0x000000ffff137224 */ /* 0x000fce00078e00ff */
.L_x_30:
[----:B-----5:R-:W-:Y:S01]  /*02d0*/  SHF.R.U32.HI R24, RZ, R19, R16 ;  /* 0x00000013ff187219 */ /* 0x020fe20000011610 */
[----:B0-----:R-:W-:-:S03]  /*02e0*/  IMAD.SHL.U32 R10, R17, 0x20, RZ ;  /* 0x00000020110a7824 */ /* 0x001fc600078e00ff */
[----:B------:R-:W-:Y:S01]  /*02f0*/  LOP3.LUT R11, R24, 0x1, RZ, 0xc0, !PT ;  /* 0x00000001180b7812 */ /* 0x000fe200078ec0ff */
[----:B------:R-:W-:-:S03]  /*0300*/  IMAD.IADD R10, R10, 0x1, R19 ;  /* 0x000000010a0a7824 */ /* 0x000fc600078e0213 */
[----:B------:R-:W-:Y:S01]  /*0310*/  ISETP.NE.U32.AND P0, PT, R11, 0x1, PT ;  /* 0x000000010b00780c */ /* 0x000fe20003f05070 */
[----:B------:R-:W-:-:S03]  /*0320*/  IMAD R11, R10, 0x5, RZ ;  /* 0x000000050a0b7824 */ /* 0x000fc600078e02ff */
[----:B------:R-:W-:Y:S01]  /*0330*/  R2P PR, R24, 0x7e ;  /* 0x0000007e18007804 */ /* 0x000fe20000000000 */
[----:B------:R-:W-:-:S08]  /*0340*/  IMAD.WIDE.U32 R10, R11, 0x4, R8 ;  /* 0x000000040b0a7825 */ /* 0x000fd000078e0008 */
[----:B------:R-:W2:Y:S04]  /*0350*/  @!P0 LDG.E R18, desc[UR4][R10.64] ;  /* 0x000000040a128981 */ /* 0x000ea8000c1e1900 */
[----:B------:R-:W3:Y:S04]  /*0360*/  @!P0 LDG.E R20, desc[UR4][R10.64+0x10] ;  /* 0x000010040a148981 */ /* 0x000ee8000c1e1900 */
[----:B------:R-:W4:Y:S04]  /*0370*/  @P1 LDG.E R22, desc[UR4][R10.64+0x14] ;  /* 0x000014040a161981 */ /* 0x000f28000c1e1900 */
[----:B------:R-:W4:Y:S04]  /*0380*/  @P2 LDG.E R26, desc[UR4][R10.64+0x28] ;  /* 0x000028040a1a2981 */ /* 0x000f28000c1e1900 */
[----:B------:R-:W4:Y:S04]  /*0390*/  @!P0 LDG.E R21, desc[UR4][R10.64+0x4] ;  /* 0x000004040a158981 */ /* 0x000f28000c1e1900 */
[----:B------:R-:W4:Y:S04]  /*03a0*/  @!P0 LDG.E R23, desc[UR4][R10.64+0xc] ;  /* 0x00000c040a178981 */ /* 0x000f28000c1e1900 */
[----:B------:R-:W4:Y:S04]  /*03b0*/  @P1 LDG.E R25, desc[UR4][R10.64+0x18] ;  /* 0x000018040a191981 */ /* 0x000f28000c1e1900 */
[----:B------:R-:W4:Y:S04]  /*03c0*/  @P3 LDG.E R28, desc[UR4][R10.64+0x3c] ;  /* 0x00003c040a1c3981 */ /* 0x000f28000c1e1900 */
[----:B------:R-:W4:Y:S01]  /*03d0*/  @P6 LDG.E R27, desc[UR4][R10.64+0x7c] ;  /* 0x00007c040a1b6981 */ /* 0x000f22000c1e1900 */
[----:B--2---:R-:W-:-:S03]  /*03e0*/  @!P0 LOP3.LUT R15, R15, R18, RZ, 0x3c, !PT ;  /* 0x000000120f0f8212 */ /* 0x004fc600078e3cff */
[----:B------:R-:W2:Y:S01]  /*03f0*/  @!P0 LDG.E R18, desc[UR4][R10.64+0x8] ;  /* 0x000008040a128981 */ /* 0x000ea2000c1e1900 */
[----:B---3--:R-:W-:-:S03]  /*0400*/  @!P0 LOP3.LUT R3, R3, R20, RZ, 0x3c, !PT ;  /* 0x0000001403038212 */ /* 0x008fc600078e3cff */
[----:B------:R-:W3:Y:S01]  /*0410*/  @P1 LDG.E R20, desc[UR4][R10.64+0x24] ;  /* 0x000024040a141981 */ /* 0x000ee2000c1e1900 */
[----:B----4-:R-:W-:-:S03]  /*0420*/  @P1 LOP3.LUT R15, R15, R22, RZ, 0x3c, !PT ;  /* 0x000000160f0f1212 */ /* 0x010fc600078e3cff */
[----:B------:R-:W4:Y:S01]  /*0430*/  @P2 LDG.E R22, desc[UR4][R10.64+0x38] ;  /* 0x000038040a162981 */ /* 0x000f22000c1e1900 */
[----:B------:R-:W-:-:S03]  /*0440*/  @P2 LOP3.LUT R15, R15, R26, RZ, 0x3c, !PT ;  /* 0x0000001a0f0f2212 */ /* 0x000fc600078e3cff */
[----:B------:R-:W4:Y:S01]  /*0450*/  @P4 LDG.E R26, desc[UR4][R10.64+0x50] ;  /* 0x000050040a1a4981 */ /* 0x000f22000c1e1900 */
[----:B------:R-:W-:-:S03]  /*0460*/  @!P0 LOP3.LUT R4, R4, R21, RZ, 0x3c, !PT ;  /* 0x0000001504048212 */ /* 0x000fc600078e3cff */
[----:B------:R-:W4:Y:S01]  /*0470*/  @P1 LDG.E R21, desc[UR4][R10.64+0x20] ;  /* 0x000020040a151981 */ /* 0x000f22000c1e1900 */
[----:B------:R-:W-:-:S03]  /*0480*/  @!P0 LOP3.LUT R2, R2, R23, RZ, 0x3c, !PT ;  /* 0x0000001702028212 */ /* 0x000fc600078e3cff */
[----:B------:R-:W4:Y:S01]  /*0490*/  @P2 LDG.E R23, desc[UR4][R10.64+0x2c] ;  /* 0x00002c040a172981 */ /* 0x000f22000c1e1900 */
[----:B------:R-:W-:-:S03]  /*04a0*/  @P1 LOP3.LUT R4, R4, R25, RZ, 0x3c, !PT ;  /* 0x0000001904041212 */ /* 0x000fc600078e3cff */
[----:B------:R-:W4:Y:S01]  /*04b0*/  @P2 LDG.E R25, desc[UR4][R10.64+0x34] ;  /* 0x000034040a192981 */ /* 0x000f22000c1e1900 */
[----:B--2---:R-:W-:-:S03]  /*04c0*/  @!P0 LOP3.LUT R5, R5, R18, RZ, 0x3c, !PT ;  /* 0x0000001205058212 */ /* 0x004fc600078e3cff */
[----:B------:R-:W2:Y:S01]  /*04d0*/  @P1 LDG.E R18, desc[UR4][R10.64+0x1c] ;  /* 0x00001c040a121981 */ /* 0x000ea2000c1e1900 */
[----:B---3--:R-:W-:-:S03]  /*04e0*/  @P1 LOP3.LUT R3, R3, R20, RZ, 0x3c, !PT ;  /* 0x0000001403031212 */ /* 0x008fc600078e3cff */
[----:B------:R-:W3:Y:S01]  /*04f0*/  @P2 LDG.E R20, desc[UR4][R10.64+0x30] ;  /* 0x000030040a142981 */ /* 0x000ee2000c1e1900 */
[----:B----4-:R-:W-:-:S03]  /*0500*/  @P2 LOP3.LUT R3, R3, R22, RZ, 0x3c, !PT ;  /* 0x0000001603032212 */ /* 0x010fc600078e3cff */
[----:B------:R-:W4:Y:S01]  /*0510*/  @P3 LDG.E R22, desc[UR4][R10.64+0x4c] ;  /* 0x00004c040a163981 */ /* 0x000f22000c1e1900 */
[----:B------:R-:W-:-:S04]  /*0520*/  @P3 LOP3.LUT R15, R15, R28, RZ, 0x3c, !PT ;  /* 0x0000001c0f0f3212 */ /* 0x000fc800078e3cff */
[----:B------:R-:W-:Y:S02]  /*0530*/  @P4 LOP3.LUT R15, R15, R26, RZ, 0x3c, !PT ;  /* 0x0000001a0f0f4212 */ /* 0x000fe400078e3cff */
[----:B------:R-:W-:Y:S01]  /*0540*/  @P1 LOP3.LUT R2, R2, R21, RZ, 0x3c, !PT ;  /* 0x0000001502021212 */ /* 0x000fe200078e3cff */
[----:B------:R-:W4:Y:S04]  /*0550*/  @P5 LDG.E R26, desc[UR4][R10.64+0x64] ;  /* 0x000064040a1a5981 */ /* 0x000f28000c1e1900 */
[----:B------:R-:W4:Y:S01]  /*0560*/  @P3 LDG.E R21, desc[UR4][R10.64+0x40] ;  /* 0x000040040a153981 */ /* 0x000f22000c1e1900 */
[----:B------:R-:W-:Y:S02]  /*0570*/  @P2 LOP3.LUT R4, R4, R23, RZ, 0x3c, !PT ;  /* 0x0000001704042212 */ /* 0x000fe400078e3cff */
[----:B------:R-:W-:Y:S01]  /*0580*/  @P2 LOP3.LUT R2, R2, R25, RZ, 0x3c, !PT ;  /* 0x0000001902022212 */ /* 0x000fe200078e3cff */
[----:B------:R-:W4:Y:S04]  /*0590*/  @P3 LDG.E R23, desc[UR4][R10.64+0x48] ;  /* 0x000048040a173981 */ /* 0x000f28000c1e1900 */
[----:B------:R-:W4:Y:S01]  /*05a0*/  @P4 LDG.E R25, desc[UR4][R10.64+0x54] ;  /* 0x000054040a194981 */ /* 0x000f22000c1e1900 */
[----:B--2---:R-:W-:-:S03]  /*05b0*/  @P1 LOP3.LUT R5, R5, R18, RZ, 0x3c, !PT ;  /* 0x0000001205051212 */ /* 0x004fc600078e3cff */
[----:B------:R-:W2:Y:S01]  /*05c0*/  @P3 LDG.E R18, desc[UR4][R10.64+0x44] ;  /* 0x000044040a123981 */ /* 0x000ea2000c1e1900 */
[----:B---3--:R-:W-:-:S03]  /*05d0*/  @P2 LOP3.LUT R5, R5, R20, RZ, 0x3c, !PT ;  /* 0x0000001405052212 */ /* 0x008fc600078e3cff */
[----:B------:R-:W3:Y:S01]  /*05e0*/  @P4 LDG.E R20, desc[UR4][R10.64+0x58] ;  /* 0x000058040a144981 */ /* 0x000ee2000c1e1900 */
[----:B----4-:R-:W-:-:S03]  /*05f0*/  @P3 LOP3.LUT R3, R3, R22, RZ, 0x3c, !PT ;  /* 0x0000001603033212 */ /* 0x010fc600078e3cff */
[----:B------:R-:W4:Y:S01]  /*0600*/  @P4 LDG.E R22, desc[UR4][R10.64+0x60] ;  /* 0x000060040a164981 */ /* 0x000f22000c1e1900 */
[----:B------:R-:W-:Y:S02]  /*0610*/  LOP3.LUT P0, RZ, R24, 0x80, RZ, 0xc0, !PT ;  /* 0x0000008018ff7812 */ /* 0x000fe4000780c0ff */
[----:B------:R-:W-:Y:S02]  /*0620*/  @P5 LOP3.LUT R15, R15, R26, RZ, 0x3c, !PT ;  /* 0x0000001a0f0f5212 */ /* 0x000fe400078e3cff */
[----:B------:R-:W4:Y:S01]  /*0630*/  @P6 LDG.E R26, desc[UR4][R10.64+0x78] ;  /* 0x000078040a1a6981 */ /* 0x000f22000c1e1900 */
[----:B------:R-:W-:-:S03]  /*0640*/  @P3 LOP3.LUT R4, R4, R21, RZ, 0x3c, !PT ;  /* 0x0000001504043212 */ /* 0x000fc600078e3cff */
[----:B------:R-:W4:Y:S01]  /*0650*/  @P4 LDG.E R21, desc[UR4][R10.64+0x5c] ;  /* 0x00005c040a154981 */ /* 0x000f22000c1e1900 */
[----:B------:R-:W-:-:S03]  /*0660*/  @P3 LOP3.LUT R2, R2, R23, RZ, 0x3c, !PT ;  /* 0x0000001702023212 */ /* 0x000fc600078e3cff */
[----:B------:R-:W4:Y:S01]  /*0670*/  @P5 LDG.E R23, desc[UR4][R10.64+0x68] ;  /* 0x000068040a175981 */ /* 0x000f22000c1e1900 */
[----:B------:R-:W-:-:S03]  /*0680*/  @P4 LOP3.LUT R4, R4, R25, RZ, 0x3c, !PT ;  /* 0x0000001904044212 */ /* 0x000fc600078e3cff */
[----:B------:R-:W4:Y:S01]  /*0690*/  @P5 LDG.E R25, desc[UR4][R10.64+0x70] ;  /* 0x000070040a195981 */ /* 0x000f22000c1e1900 */
[----:B--2---:R-:W-:-:S03]  /*06a0*/  @P3 LOP3.LUT R5, R5, R18, RZ, 0x3c, !PT ;  /* 0x0000001205053212 */ /* 0x004fc600078e3cff */
[----:B------:R-:W2:Y:S01]  /*06b0*/  @P5 LDG.E R18, desc[UR4][R10.64+0x6c] ;  /* 0x00006c040a125981 */ /* 0x000ea2000c1e1900 */
[----:B---3--:R-:W-:-:S03]  /*06c0*/  @P4 LOP3.LUT R5, R5, R20, RZ, 0x3c, !PT ;  /* 0x0000001405054212 */ /* 0x008fc600078e3cff */
[----:B------:R-:W3:Y:S01]  /*06d0*/  @P5 LDG.E R20, desc[UR4][R10.64+0x74] ;  /* 0x000074040a145981 */ /* 0x000ee2000c1e1900 */
[----:B----4-:R-:W-:-:S03]  /*06e0*/  @P4 LOP3.LUT R3, R3, R22, RZ, 0x3c, !PT ;  /* 0x0000001603034212 */ /* 0x010fc600078e3cff */
[----:B------:R-:W4:Y:S01]  /*06f0*/  @P0 LDG.E R22, desc[UR4][R10.64+0x8c] ;  /* 0x00008c040a160981 */ /* 0x000f22000c1e1900 */
[----:B------:R-:W-:-:S03]  /*0700*/  @P6 LOP3.LUT R15, R15, R26, RZ, 0x3c, !PT ;  /* 0x0000001a0f0f6212 */ /* 0x000fc600078e3cff */
        /* <DEDUP_REMOVED lines=13> */
[----:B------:R-:W-:Y:S02]  /*07e0*/  @P6 LOP3.LUT R4, R4, R27, RZ, 0x3c, !PT ;  /* 0x0000001b04046212 */ /* 0x000fe400078e3cff */
[----:B------:R-:W-:Y:S02]  /*07f0*/  @P6 LOP3.LUT R2, R2, R21, RZ, 0x3c, !PT ;  /* 0x0000001502026212 */ /* 0x000fe400078e3cff */
[----:B------:R-:W-:Y:S02]  /*0800*/  @P0 LOP3.LUT R4, R4, R23, RZ, 0x3c, !PT ;  /* 0x0000001704040212 */ /* 0x000fe400078e3cff */
[----:B------:R-:W-:Y:S02]  /*0810*/  @P0 LOP3.LUT R2, R2, R25, RZ, 0x3c, !PT ;  /* 0x0000001902020212 */ /* 0x000fe400078e3cff */
[----:B--2---:R-:W-:Y:S02]  /*0820*/  @P6 LOP3.LUT R5, R5, R18, RZ, 0x3c, !PT ;  /* 0x0000001205056212 */ /* 0x004fe400078e3cff */
[----:B---3--:R-:W-:-:S02]  /*0830*/  @P6 LOP3.LUT R3, R3, R20, RZ, 0x3c, !PT ;  /* 0x0000001403036212 */ /* 0x008fc400078e3cff */
[----:B----4-:R-:W-:Y:S02]  /*0840*/  @P0 LOP3.LUT R5, R5, R22, RZ, 0x3c, !PT ;  /* 0x0000001605050212 */ /* 0x010fe400078e3cff */
[----:B------:R-:W-:Y:S02]  /*0850*/  @P0 LOP3.LUT R3, R3, R26, RZ, 0x3c, !PT ;  /* 0x0000001a03030212 */ /* 0x000fe400078e3cff */
[----:B------:R-:W-:-:S13]  /*0860*/  R2P PR, R24.B1, 0x7f ;  /* 0x0000007f18007804 */ /* 0x000fda0000001000 */
[----:B------:R-:W2:Y:S04]  /*0870*/  @P0 LDG.E R18, desc[UR4][R10.64+0xa0] ;  /* 0x0000a0040a120981 */ /* 0x000ea8000c1e1900 */
[----:B------:R-:W3:Y:S04]  /*0880*/  @P1 LDG.E R22, desc[UR4][R10.64+0xb4] ;  /* 0x0000b4040a161981 */ /* 0x000ee8000c1e1900 */
[----:B------:R-:W4:Y:S04]  /*0890*/  @P2 LDG.E R26, desc[UR4][R10.64+0xc8] ;  /* 0x0000c8040a1a2981 */ /* 0x000f28000c1e1900 */
[----:B------:R-:W4:Y:S04]  /*08a0*/  @P3 LDG.E R28, desc[UR4][R10.64+0xdc] ;  /* 0x0000dc040a1c3981 */ /* 0x000f28000c1e1900 */
[----:B------:R-:W4:Y:S04]  /*08b0*/  @P0 LDG.E R23, desc[UR4][R10.64+0xa4] ;  /* 0x0000a4040a170981 */ /* 0x000f28000c1e1900 */
[----:B------:R-:W4:Y:S04]  /*08c0*/  @P0 LDG.E R20, desc[UR4][R10.64+0xa8] ;  /* 0x0000a8040a140981 */ /* 0x000f28000c1e1900 */
[----:B------:R-:W4:Y:S04]  /*08d0*/  @P4 LDG.E R25, desc[UR4][R10.64+0xf0] ;  /* 0x0000f0040a194981 */ /* 0x000f28000c1e1900 */
        /* <DEDUP_REMOVED lines=21> */
[----:B------:R-:W-:Y:S02]  /*0a30*/  LOP3.LUT P0, RZ, R24, 0x8000, RZ, 0xc0, !PT ;  /* 0x0000800018ff7812 */ /* 0x000fe4000780c0ff */
[----:B----4-:R-:W-:Y:S01]  /*0a40*/  @P5 LOP3.LUT R15, R15, R26, RZ, 0x3c, !PT ;  /* 0x0000001a0f0f5212 */ /* 0x010fe200078e3cff */
[----:B------:R-:W4:Y:S04]  /*0a50*/  @P3 LDG.E R24, desc[UR4][R10.64+0xe4] ;  /* 0x0000e4040a183981 */ /* 0x000f28000c1e1900 */
[----:B------:R-:W2:Y:S01]  /*0a60*/  @P6 LDG.E R26, desc[UR4][R10.64+0x118] ;  /* 0x000118040a1a6981 */ /* 0x000ea2000c1e1900 */
        /* <DEDUP_REMOVED lines=8> */
[----:B---3--:R-:W-:-:S03]  /*0af0*/  @P2 LOP3.LUT R3, R3, R22, RZ, 0x3c, !PT ;  /* 0x0000001603032212 */ /* 0x008fc600078e3cff */
[----:B------:R-:W3:Y:S01]  /*0b00*/  @P4 LDG.E R22, desc[UR4][R10.64+0x100] ;  /* 0x000100040a164981 */ /* 0x000ee2000c1e1900 */
[----:B--2---:R-:W-:-:S03]  /*0b10*/  @P6 LOP3.LUT R15, R15, R26, RZ, 0x3c, !PT ;  /* 0x0000001a0f0f6212 */ /* 0x004fc600078e3cff */
[----:B------:R-:W2:Y:S01]  /*0b20*/  @P0 LDG.E R26, desc[UR4][R10.64+0x12c] ;  /* 0x00012c040a1a0981 */ /* 0x000ea2000c1e1900 */
[----:B----4-:R-:W-:-:S03]  /*0b30*/  @P2 LOP3.LUT R2, R2, R23, RZ, 0x3c, !PT ;  /* 0x0000001702022212 */ /* 0x010fc600078e3cff */
[----:B------:R-:W4:Y:S01]  /*0b40*/  @P4 LDG.E R23, desc[UR4][R10.64+0xfc] ;  /* 0x0000fc040a174981 */ /* 0x000f22000c1e1900 */
[----:B------:R-:W-:-:S03]  /*0b50*/  @P2 LOP3.LUT R5, R5, R20, RZ, 0x3c, !PT ;  /* 0x0000001405052212 */ /* 0x000fc600078e3cff */
[----:B------:R-:W4:Y:S01]  /*0b60*/  @P4 LDG.E R20, desc[UR4][R10.64+0xf8] ;  /* 0x0000f8040a144981 */ /* 0x000f22000c1e1900 */
[----:B------:R-:W-:Y:S02]  /*0b70*/  @P3 LOP3.LUT R2, R2, R27, RZ, 0x3c, !PT ;  /* 0x0000001b02023212 */ /* 0x000fe400078e3cff */
[----:B------:R-:W-:Y:S01]  /*0b80*/  @P3 LOP3.LUT R4, R4, R25, RZ, 0x3c, !PT ;  /* 0x0000001904043212 */ /* 0x000fe200078e3cff */
[----:B------:R-:W4:Y:S01]  /*0b90*/  @P5 LDG.E R27, desc[UR4][R10.64+0x110] ;  /* 0x000110040a1b5981 */ /* 0x000f22000c1e1900 */
[----:B------:R-:W-:-:S03]  /*0ba0*/  @P3 LOP3.LUT R5, R5, R24, RZ, 0x3c, !PT ;  /* 0x0000001805053212 */ /* 0x000fc600078e3cff */
[----:B------:R-:W4:Y:S04]  /*0bb0*/  @P5 LDG.E R25, desc[UR4][R10.64+0x108] ;  /* 0x000108040a195981 */ /* 0x000f28000c1e1900 */
        /* <DEDUP_REMOVED lines=19> */
[----:B------:R-:W-:-:S05]  /*0cf0*/  VIADD R19, R19, 0x10 ;  /* 0x0000001013137836 */ /* 0x000fca0000000000 */
[----:B------:R-:W-:Y:S02]  /*0d00*/  ISETP.NE.AND P1, PT, R19, 0x20, PT ;  /* 0x000000201300780c */ /* 0x000fe40003f25270 */
[----:B------:R-:W-:Y:S02]  /*0d10*/  @P5 LOP3.LUT R3, R3, R18, RZ, 0x3c, !PT ;  /* 0x0000001203035212 */ /* 0x000fe400078e3cff */
[----:B------:R-:W-:Y:S02]  /*0d20*/  @P6 LOP3.LUT R4, R4, R21, RZ, 0x3c, !PT ;  /* 0x0000001504046212 */ /* 0x000fe400078e3cff */
[----:B---3--:R-:W-:-:S04]  /*0d30*/  @P6 LOP3.LUT R3, R3, R22, RZ, 0x3c, !PT ;  /* 0x0000001603036212 */ /* 0x008fc800078e3cff */
[----:B--2---:R-:W-:Y:S02]  /*0d40*/  @P0 LOP3.LUT R3, R3, R26, RZ, 0x3c, !PT ;  /* 0x0000001a03030212 */ /* 0x004fe400078e3cff */
[----:B----4-:R-:W-:Y:S02]  /*0d50*/  @P6 LOP3.LUT R2, R2, R23, RZ, 0x3c, !PT ;  /* 0x0000001702026212 */ /* 0x010fe400078e3cff */
[----:B------:R-:W-:Y:S02]  /*0d60*/  @P6 LOP3.LUT R5, R5, R20, RZ, 0x3c, !PT ;  /* 0x0000001405056212 */ /* 0x000fe400078e3cff */
[----:B------:R-:W-:Y:S02]  /*0d70*/  @P0 LOP3.LUT R2, R2, R27, RZ, 0x3c, !PT ;  /* 0x0000001b02020212 */ /* 0x000fe400078e3cff */
[----:B------:R-:W-:Y:S02]  /*0d80*/  @P0 LOP3.LUT R4, R4, R25, RZ, 0x3c, !PT ;  /* 0x0000001904040212 */ /* 0x000fe400078e3cff */
[----:B------:R-:W-:Y:S01]  /*0d90*/  @P0 LOP3.LUT R5, R5, R24, RZ, 0x3c, !PT ;  /* 0x0000001805050212 */ /* 0x000fe200078e3cff */
[----:B------:R-:W-:Y:S06]  /*0da0*/  @P1 BRA `(.L_x_30) ;  /* 0xfffffff400481947 */ /* 0x000fec000383ffff */
[----:B------:R-:W-:-:S05]  /*0db0*/  VIADD R17, R17, 0x1 ;  /* 0x0000000111117836 */ /* 0x000fca0000000000 */
[----:B------:R-:W-:-:S13]  /*0dc0*/  ISETP.NE.AND P0, PT, R17, 0x5, PT ;  /* 0x000000051100780c */ /* 0x000fda0003f05270 */
[----:B------:R-:W-:Y:S05]  /*0dd0*/  @P0 BRA `(.L_x_31) ;  /* 0xfffffff400300947 */ /* 0x000fea000383ffff */
[----:B------:R1:W-:Y:S01]  /*0de0*/  STG.E.64 desc[UR4][R6.64+0x8], R4 ;  /* 0x0000080406007986 */ /* 0x0003e2000c101b04 */
[----:B------:R-:W-:Y:S01]  /*0df0*/  VIADD R14, R14, 0x1 ;  /* 0x000000010e0e7836 */ /* 0x000fe20000000000 */
[----:B------:R-:W-:Y:S02]  /*0e00*/  LOP3.LUT R11, R13, 0x3, RZ, 0xc0, !PT ;  /* 0x000000030d0b7812 */ /* 0x000fe400078ec0ff */
[----:B------:R1:W-:Y:S02]  /*0e10*/  STG.E.64 desc[UR4][R6.64+0x10], R2 ;  /* 0x0000100206007986 */ /* 0x0003e4000c101b04 */
[----:B------:R-:W-:Y:S02]  /*0e20*/  ISETP.GE.U32.AND P0, PT, R14, R11, PT ;  /* 0x0000000b0e00720c */ /* 0x000fe40003f06070 */
[----:B------:R1:W-:Y:S11]  /*0e30*/  STG.E desc[UR4][R6.64+0x4], R15 ;  /* 0x0000040f06007986 */ /* 0x0003f6000c101904 */
[----:B------:R-:W-:Y:S05]  /*0e40*/  @!P0 BRA `(.L_x_32) ;  /* 0xfffffff400048947 */ /* 0x000fea000383ffff */
.L_x_29:
[----:B------:R-:W-:Y:S05]  /*0e50*/  BSYNC.RECONVERGENT B1 ;  /* 0x0000000000017941 */ /* 0x000fea0003800200 */
.L_x_28:
[C---:B------:R-:W-:Y:S01]  /*0e60*/  ISETP.GT.U32.AND P0, PT, R13.reuse, 0x3, PT ;  /* 0x000000030d00780c */ /* 0x040fe20003f04070 */
[----:B------:R-:W-:Y:S01]  /*0e70*/  VIADD R12, R12, 0x1 ;  /* 0x000000010c0c7836 */ /* 0x000fe20000000000 */
[--C-:B------:R-:W-:Y:S02]  /*0e80*/  SHF.R.U64 R13, R13, 0x2, R0.reuse ;  /* 0x000000020d0d7819 */ /* 0x100fe40000001200 */
[----:B------:R-:W-:Y:S02]  /*0e90*/  ISETP.GT.U32.AND.EX P0, PT, R0, RZ, PT, P0 ;  /* 0x000000ff0000720c */ /* 0x000fe40003f04100 */
[----:B------:R-:W-:-:S11]  /*0ea0*/  SHF.R.U32.HI R0, RZ, 0x2, R0 ;  /* 0x00000002ff007819 */ /* 0x000fd60000011600 */
[----:B------:R-:W-:Y:S05]  /*0eb0*/  @P0 BRA `(.L_x_33) ;  /* 0xfffffff000c80947 */ /* 0x000fea000383ffff */
.L_x_27:
[----:B------:R-:W-:Y:S05]  /*0ec0*/  BSYNC.RECONVERGENT B0 ;  /* 0x0000000000007941 */ /* 0x000fea0003800200 */
.L_x_26:
[----:B------:R-:W-:Y:S04]  /*0ed0*/  STG.E.64 desc[UR4][R6.64+0x18], RZ ;  /* 0x000018ff06007986 */ /* 0x000fe8000c101b04 */
[----:B------:R-:W-:Y:S04]  /*0ee0*/  STG.E desc[UR4][R6.64+0x20], RZ ;  /* 0x000020ff06007986 */ /* 0x000fe8000c101904 */
[----:B------:R-:W-:Y:S01]  /*0ef0*/  STG.E.64 desc[UR4][R6.64+0x28], RZ ;  /* 0x000028ff06007986 */ /* 0x000fe2000c101b04 */
[----:B------:R-:W-:Y:S05]  /*0f00*/  EXIT ;  /* 0x000000000000794d */ /* 0x000fea0003800000 */
.L_x_34:
        /* <DEDUP_REMOVED lines=15> */
.L_x_37:


//--------------------- .nv.global.init           --------------------------
	.section	.nv.global.init,"aw",@progbits
	.align	4
.nv.global.init:
	.type		mrg32k3aM1SubSeq,@object
	.size		mrg32k3aM1SubSeq,(mrg32k3aM2SubSeq - mrg32k3aM1SubSeq)
mrg32k3aM1SubSeq:
        /*0000*/ 	.byte	0x0b, 0xcc, 0xee, 0x04, 0x73, 0x29, 0x8b, 0x6f, 0xf6, 0x53, 0x03, 0xf6, 0x23, 0xf6, 0xea, 0xda
        /* <DEDUP_REMOVED lines=125> */
	.type		mrg32k3aM2SubSeq,@object
	.size		mrg32k3aM2SubSeq,(mrg32k3aM1 - mrg32k3aM2SubSeq)
mrg32k3aM2SubSeq:
        /* <DEDUP_REMOVED lines=126> */
	.type		mrg32k3aM1,@object
	.size		mrg32k3aM1,(mrg32k3aM1Seq - mrg32k3aM1)
mrg32k3aM1:
        /* <DEDUP_REMOVED lines=144> */
	.type		mrg32k3aM1Seq,@object
	.size		mrg32k3aM1Seq,(mrg32k3aM2 - mrg32k3aM1Seq)
mrg32k3aM1Seq:
        /* <DEDUP_REMOVED lines=144> */
	.type		mrg32k3aM2,@object
	.size		mrg32k3aM2,(mrg32k3aM2Seq - mrg32k3aM2)
mrg32k3aM2:
        /* <DEDUP_REMOVED lines=144> */
	.type		mrg32k3aM2Seq,@object
	.size		mrg32k3aM2Seq,(precalc_xorwow_matrix - mrg32k3aM2Seq)
mrg32k3aM2Seq:
        /* <DEDUP_REMOVED lines=144> */
	.type		precalc_xorwow_matrix,@object
	.size		precalc_xorwow_matrix,(precalc_xorwow_offset_matrix - precalc_xorwow_matrix)
precalc_xorwow_matrix:
        /* <DEDUP_REMOVED lines=6400> */
	.type		precalc_xorwow_offset_matrix,@object
	.size		precalc_xorwow_offset_matrix,(.L_1 - precalc_xorwow_offset_matrix)
precalc_xorwow_offset_matrix:
        /* <DEDUP_REMOVED lines=6400> */
.L_1:


//--------------------- .nv.shared.reserved.0     --------------------------
	.section	.nv.shared.reserved.0,"aw",@nobits
	.weak		__nv_reservedSMEM_offset_0_alias
	.size		__nv_reservedSMEM_offset_0_alias, 0, 64
	.other		__nv_reservedSMEM_offset_0_alias,@"STO_CUDA_RESERVED_SHARED STV_DEFAULT"
__nv_reservedSMEM_offset_0_alias:
	.zero		0
	.zero		64


//--------------------- .nv.constant0._Z13mutate_kernelPiiifP17curandStateXORWOW --------------------------
	.section	.nv.constant0._Z13mutate_kernelPiiifP17curandStateXORWOW,"a",@progbits
	.sectionflags	@""
	.align	4
.nv.constant0._Z13mutate_kernelPiiifP17curandStateXORWOW:
	.zero		928


//--------------------- .nv.constant0._Z26evaluate_population_kernelPiS_PK9CostRangeiiP17curandStateXORWOW --------------------------
	.section	.nv.constant0._Z26evaluate_population_kernelPiS_PK9CostRangeiiP17curandStateXORWOW,"a",@progbits
	.sectionflags	@""
	.align	4
.nv.constant0._Z26evaluate_population_kernelPiS_PK9CostRangeiiP17curandStateXORWOW:
	.zero		936


//--------------------- .nv.constant0._Z12setup_kernelP17curandStateXORWOWmi --------------------------
	.section	.nv.constant0._Z12setup_kernelP17curandStateXORWOWmi,"a",@progbits
	.sectionflags	@""
	.align	4
.nv.constant0._Z12setup_kernelP17curandStateXORWOWmi:
	.zero		916


//--------------------- SYMBOLS --------------------------

	.type		.nv.reservedSmem.offset0,@object
	.size		.nv.reservedSmem.offset0,0x4
